	.target	sm_103a

	.elftype	@"ET_EXEC"


//--------------------- .note.nv.tkinfo           --------------------------
	.section	.note.nv.tkinfo,"",@"SHT_NOTE"
	.sectionflags	@"SHF_NOTE_NV_TKINFO"
	.tkinfo
        /*0018*/ 	.word	0x00000002
        /*0030*/ 	.string	""
        /*0030*/ 	.string	"ptxas"
        /*0030*/ 	.string	"Cuda compilation tools, release 13.0, V13.0.88"
        /*0030*/ 	.string	"Build cuda_13.0.r13.0/compiler.36424714_0"
        /*0030*/ 	.string	"-arch sm_103a -m 64 "



//--------------------- .note.nv.cuinfo           --------------------------
	.section	.note.nv.cuinfo,"",@"SHT_NOTE"
	.sectionflags	@"SHF_NOTE_NV_CUINFO"
        /*0018*/ 	.short	0x0002
        /*001a*/ 	.short	0x0067
        /*001c*/ 	.short	0x0082
	.zero		2


//--------------------- .nv.info                  --------------------------
	.section	.nv.info,"",@"SHT_CUDA_INFO"
	.align	4


	//----- nvinfo : EIATTR_REGCOUNT
	.align		4
        /*0000*/ 	.byte	0x04, 0x2f
        /*0002*/ 	.short	(.L_12 - .L_11)
	.align		4
.L_11:
        /*0004*/ 	.word	index@(_ZN7cutlass13device_kernelIN5flash22FlashAttnBwdPreprocessIN4cute5tupleIJNS3_1CILi64EEENS5_ILi256EEEEEENS_6half_tEfNS_4arch4Sm90ELb1ELb1EEEEEvNT_6ParamsE)
        /*0008*/ 	.word	0x00000077


	//----- nvinfo : EIATTR_FRAME_SIZE
	.align		4
.L_12:
        /*000c*/ 	.byte	0x04, 0x11
        /*000e*/ 	.short	(.L_14 - .L_13)
	.align		4
.L_13:
        /*0010*/ 	.word	index@(_ZN7cutlass13device_kernelIN5flash22FlashAttnBwdPreprocessIN4cute5tupleIJNS3_1CILi64EEENS5_ILi256EEEEEENS_6half_tEfNS_4arch4Sm90ELb1ELb1EEEEEvNT_6ParamsE)
        /*0014*/ 	.word	0x00000000


	//----- nvinfo : EIATTR_REGCOUNT
	.align		4
.L_14:
        /*0018*/ 	.byte	0x04, 0x2f
        /*001a*/ 	.short	(.L_16 - .L_15)
	.align		4
.L_15:
        /*001c*/ 	.word	index@(_ZN7cutlass13device_kernelIN5flash11enable_sm90INS1_16FlashAttnBwdSm90INS1_25CollectiveMainloopBwdSm90ILi2ELi1ELi1EN4cute5tupleIJNS5_1CILi1EEES8_S8_EEENS6_IJNS7_ILi64EEENS7_ILi80EEENS7_ILi256EEEEEENS_6half_tEfNS_4arch4Sm90ELb1ELb0ELb0ELb1ELb0ELb0ELb1ELb1ELi2ELi1ELi1ELi1ELb0EEENS1_24CollectiveEpilogueBwdGQAISD_fSG_Li256ELb1ELb0EEENS1_25SingleTileBwdLPTSchedulerILb1ELi80ELb0EEEEEEEEEvNT_6ParamsE)
        /*0020*/ 	.word	0x00000004


	//----- nvinfo : EIATTR_FRAME_SIZE
	.align		4
.L_16:
        /*0024*/ 	.byte	0x04, 0x11
        /*0026*/ 	.short	(.L_18 - .L_17)
	.align		4
.L_17:
        /*0028*/ 	.word	index@(_ZN7cutlass13device_kernelIN5flash11enable_sm90INS1_16FlashAttnBwdSm90INS1_25CollectiveMainloopBwdSm90ILi2ELi1ELi1EN4cute5tupleIJNS5_1CILi1EEES8_S8_EEENS6_IJNS7_ILi64EEENS7_ILi80EEENS7_ILi256EEEEEENS_6half_tEfNS_4arch4Sm90ELb1ELb0ELb0ELb1ELb0ELb0ELb1ELb1ELi2ELi1ELi1ELi1ELb0EEENS1_24CollectiveEpilogueBwdGQAISD_fSG_Li256ELb1ELb0EEENS1_25SingleTileBwdLPTSchedulerILb1ELi80ELb0EEEEEEEEEvNT_6ParamsE)
        /*002c*/ 	.word	0x00000000


	//----- nvinfo : EIATTR_REGCOUNT
	.align		4
.L_18:
        /*0030*/ 	.byte	0x04, 0x2f
        /*0032*/ 	.short	(.L_20 - .L_19)
	.align		4
.L_19:
        /*0034*/ 	.word	index@(_ZN7cutlass13device_kernelIN5flash32FlashAttnBwdPostprocessConvertdQIN4cute5tupleIJNS3_1CILi64EEENS5_ILi256EEEEEENS_6half_tEfNS_4arch4Sm90ELi256ENS3_8TiledMMAINS3_8MMA_AtomIJNS3_4SM904GMMA25MMA_64x64x16_F32F16F16_SSILNSF_5MajorE1ELSH_0ELNSF_7ScaleInE1ELSI_1EEEEEENS3_6LayoutINS4_IJNS5_ILi2EEENS5_ILi1EEESN_EEENS4_IJSN_NS5_ILi0EEESP_EEEEENS4_IJNS3_10UnderscoreESS_SS_EEEEELb1EEEEEvNT_6ParamsE)
        /*0038*/ 	.word	0x0000004e


	//----- nvinfo : EIATTR_FRAME_SIZE
	.align		4
.L_20:
        /*003c*/ 	.byte	0x04, 0x11
        /*003e*/ 	.short	(.L_22 - .L_21)
	.align		4
.L_21:
        /*0040*/ 	.word	index@(_ZN7cutlass13device_kernelIN5flash32FlashAttnBwdPostprocessConvertdQIN4cute5tupleIJNS3_1CILi64EEENS5_ILi256EEEEEENS_6half_tEfNS_4arch4Sm90ELi256ENS3_8TiledMMAINS3_8MMA_AtomIJNS3_4SM904GMMA25MMA_64x64x16_F32F16F16_SSILNSF_5MajorE1ELSH_0ELNSF_7ScaleInE1ELSI_1EEEEEENS3_6LayoutINS4_IJNS5_ILi2EEENS5_ILi1EEESN_EEENS4_IJSN_NS5_ILi0EEESP_EEEEENS4_IJNS3_10UnderscoreESS_SS_EEEEELb1EEEEEvNT_6ParamsE)
        /*0044*/ 	.word	0x00000000


	//----- nvinfo : EIATTR_REGCOUNT
	.align		4
.L_22:
        /*0048*/ 	.byte	0x04, 0x2f
        /*004a*/ 	.short	(.L_24 - .L_23)
	.align		4
.L_23:
        /*004c*/ 	.word	index@(_ZN7cutlass13device_kernelIN5flash32FlashAttnBwdPostprocessConvertdQIN4cute5tupleIJNS3_1CILi80EEENS5_ILi256EEEEEENS_6half_tEfNS_4arch4Sm90ELi256ENS3_8TiledMMAINS3_8MMA_AtomIJNS3_4SM904GMMA25MMA_64x16x16_F32F16F16_SSILNSF_5MajorE1ELSH_1ELNSF_7ScaleInE1ELSI_1EEEEEENS3_6LayoutINS4_IJNS5_ILi2EEENS5_ILi1EEESN_EEENS4_IJSN_NS5_ILi0EEESP_EEEEENS4_IJNS3_10UnderscoreESS_SS_EEEEELb1EEEEEvNT_6ParamsE)
        /*0050*/ 	.word	0x00000053


	//----- nvinfo : EIATTR_FRAME_SIZE
	.align		4
.L_24:
        /*0054*/ 	.byte	0x04, 0x11
        /*0056*/ 	.short	(.L_26 - .L_25)
	.align		4
.L_25:
        /*0058*/ 	.word	index@(_ZN7cutlass13device_kernelIN5flash32FlashAttnBwdPostprocessConvertdQIN4cute5tupleIJNS3_1CILi80EEENS5_ILi256EEEEEENS_6half_tEfNS_4arch4Sm90ELi256ENS3_8TiledMMAINS3_8MMA_AtomIJNS3_4SM904GMMA25MMA_64x16x16_F32F16F16_SSILNSF_5MajorE1ELSH_1ELNSF_7ScaleInE1ELSI_1EEEEEENS3_6LayoutINS4_IJNS5_ILi2EEENS5_ILi1EEESN_EEENS4_IJSN_NS5_ILi0EEESP_EEEEENS4_IJNS3_10UnderscoreESS_SS_EEEEELb1EEEEEvNT_6ParamsE)
        /*005c*/ 	.word	0x00000000


	//----- nvinfo : EIATTR_REGCOUNT
	.align		4
.L_26:
        /*0060*/ 	.byte	0x04, 0x2f
        /*0062*/ 	.short	(.L_28 - .L_27)
	.align		4
.L_27:
        /*0064*/ 	.word	index@(_ZN7cutlass13device_kernelIN5flash11enable_sm90INS1_16FlashAttnBwdSm90INS1_25CollectiveMainloopBwdSm90ILi2ELi1ELi1EN4cute5tupleIJNS5_1CILi1EEES8_S8_EEENS6_IJNS7_ILi64EEENS7_ILi80EEENS7_ILi256EEEEEENS_6half_tEfNS_4arch4Sm90ELb1ELb0ELb0ELb1ELb0ELb0ELb1ELb1ELi2ELi1ELi1ELi1ELb0EEENS1_21CollectiveEpilogueBwdISD_SE_SG_Li256ELb1ELb1ELi2EEENS1_25SingleTileBwdLPTSchedulerILb1ELi80ELb0EEEEEEEEEvNT_6ParamsE)
        /*0068*/ 	.word	0x00000004


	//----- nvinfo : EIATTR_FRAME_SIZE
	.align		4
.L_28:
        /*006c*/ 	.byte	0x04, 0x11
        /*006e*/ 	.short	(.L_30 - .L_29)
	.align		4
.L_29:
        /*0070*/ 	.word	index@(_ZN7cutlass13device_kernelIN5flash11enable_sm90INS1_16FlashAttnBwdSm90INS1_25CollectiveMainloopBwdSm90ILi2ELi1ELi1EN4cute5tupleIJNS5_1CILi1EEES8_S8_EEENS6_IJNS7_ILi64EEENS7_ILi80EEENS7_ILi256EEEEEENS_6half_tEfNS_4arch4Sm90ELb1ELb0ELb0ELb1ELb0ELb0ELb1ELb1ELi2ELi1ELi1ELi1ELb0EEENS1_21CollectiveEpilogueBwdISD_SE_SG_Li256ELb1ELb1ELi2EEENS1_25SingleTileBwdLPTSchedulerILb1ELi80ELb0EEEEEEEEEvNT_6ParamsE)
        /*0074*/ 	.word	0x00000000


	//----- nvinfo : EIATTR_REGCOUNT
	.align		4
.L_30:
        /*0078*/ 	.byte	0x04, 0x2f
        /*007a*/ 	.short	(.L_32 - .L_31)
	.align		4
.L_31:
        /*007c*/ 	.word	index@(_ZN7cutlass13device_kernelIN5flash22FlashAttnBwdPreprocessIN4cute5tupleIJNS3_1CILi64EEENS5_ILi256EEEEEENS_6half_tEfNS_4arch4Sm90ELb1ELb0EEEEEvNT_6ParamsE)
        /*0080*/ 	.word	0x00000078


	//----- nvinfo : EIATTR_FRAME_SIZE
	.align		4
.L_32:
        /*0084*/ 	.byte	0x04, 0x11
        /*0086*/ 	.short	(.L_34 - .L_33)
	.align		4
.L_33:
        /*0088*/ 	.word	index@(_ZN7cutlass13device_kernelIN5flash22FlashAttnBwdPreprocessIN4cute5tupleIJNS3_1CILi64EEENS5_ILi256EEEEEENS_6half_tEfNS_4arch4Sm90ELb1ELb0EEEEEvNT_6ParamsE)
        /*008c*/ 	.word	0x00000000


	//----- nvinfo : EIATTR_REGCOUNT
	.align		4
.L_34:
        /*0090*/ 	.byte	0x04, 0x2f
        /*0092*/ 	.short	(.L_36 - .L_35)
	.align		4
.L_35:
        /*0094*/ 	.word	index@(_ZN7cutlass13device_kernelIN5flash11enable_sm90INS1_16FlashAttnBwdSm90INS1_25CollectiveMainloopBwdSm90ILi2ELi1ELi1EN4cute5tupleIJNS5_1CILi1EEES8_S8_EEENS6_IJNS7_ILi64EEENS7_ILi80EEENS7_ILi256EEEEEENS_6half_tEfNS_4arch4Sm90ELb1ELb0ELb0ELb0ELb0ELb0ELb1ELb1ELi2ELi1ELi1ELi1ELb0EEENS1_24CollectiveEpilogueBwdGQAISD_fSG_Li256ELb0ELb0EEENS1_25SingleTileBwdLPTSchedulerILb0ELi80ELb0EEEEEEEEEvNT_6ParamsE)
        /*0098*/ 	.word	0x00000004


	//----- nvinfo : EIATTR_FRAME_SIZE
	.align		4
.L_36:
        /*009c*/ 	.byte	0x04, 0x11
        /*009e*/ 	.short	(.L_38 - .L_37)
	.align		4
.L_37:
        /*00a0*/ 	.word	index@(_ZN7cutlass13device_kernelIN5flash11enable_sm90INS1_16FlashAttnBwdSm90INS1_25CollectiveMainloopBwdSm90ILi2ELi1ELi1EN4cute5tupleIJNS5_1CILi1EEES8_S8_EEENS6_IJNS7_ILi64EEENS7_ILi80EEENS7_ILi256EEEEEENS_6half_tEfNS_4arch4Sm90ELb1ELb0ELb0ELb0ELb0ELb0ELb1ELb1ELi2ELi1ELi1ELi1ELb0EEENS1_24CollectiveEpilogueBwdGQAISD_fSG_Li256ELb0ELb0EEENS1_25SingleTileBwdLPTSchedulerILb0ELi80ELb0EEEEEEEEEvNT_6ParamsE)
        /*00a4*/ 	.word	0x00000000


	//----- nvinfo : EIATTR_REGCOUNT
	.align		4
.L_38:
        /*00a8*/ 	.byte	0x04, 0x2f
        /*00aa*/ 	.short	(.L_40 - .L_39)
	.align		4
.L_39:
        /*00ac*/ 	.word	index@(_ZN7cutlass13device_kernelIN5flash11enable_sm90INS1_16FlashAttnBwdSm90INS1_25CollectiveMainloopBwdSm90ILi2ELi1ELi1EN4cute5tupleIJNS5_1CILi1EEES8_S8_EEENS6_IJNS7_ILi64EEENS7_ILi80EEENS7_ILi256EEEEEENS_6half_tEfNS_4arch4Sm90ELb1ELb0ELb0ELb0ELb0ELb0ELb1ELb1ELi2ELi1ELi1ELi1ELb0EEENS1_21CollectiveEpilogueBwdISD_SE_SG_Li256ELb0ELb1ELi2EEENS1_25SingleTileBwdLPTSchedulerILb0ELi80ELb0EEEEEEEEEvNT_6ParamsE)
        /*00b0*/ 	.word	0x00000004


	//----- nvinfo : EIATTR_FRAME_SIZE
	.align		4
.L_40:
        /*00b4*/ 	.byte	0x04, 0x11
        /*00b6*/ 	.short	(.L_42 - .L_41)
	.align		4
.L_41:
        /*00b8*/ 	.word	index@(_ZN7cutlass13device_kernelIN5flash11enable_sm90INS1_16FlashAttnBwdSm90INS1_25CollectiveMainloopBwdSm90ILi2ELi1ELi1EN4cute5tupleIJNS5_1CILi1EEES8_S8_EEENS6_IJNS7_ILi64EEENS7_ILi80EEENS7_ILi256EEEEEENS_6half_tEfNS_4arch4Sm90ELb1ELb0ELb0ELb0ELb0ELb0ELb1ELb1ELi2ELi1ELi1ELi1ELb0EEENS1_21CollectiveEpilogueBwdISD_SE_SG_Li256ELb0ELb1ELi2EEENS1_25SingleTileBwdLPTSchedulerILb0ELi80ELb0EEEEEEEEEvNT_6ParamsE)
        /*00bc*/ 	.word	0x00000000


	//----- nvinfo : EIATTR_REGCOUNT
	.align		4
.L_42:
        /*00c0*/ 	.byte	0x04, 0x2f
        /*00c2*/ 	.short	(.L_44 - .L_43)
	.align		4
.L_43:
        /*00c4*/ 	.word	index@(_ZN7cutlass13device_kernelIN5flash11enable_sm90INS1_16FlashAttnBwdSm90INS1_25CollectiveMainloopBwdSm90ILi2ELi1ELi1EN4cute5tupleIJNS5_1CILi1EEES8_S8_EEENS6_IJNS7_ILi64EEENS7_ILi80EEENS7_ILi256EEEEEENS_6half_tEfNS_4arch4Sm90ELb0ELb1ELb0ELb1ELb0ELb0ELb1ELb1ELi2ELi1ELi1ELi1ELb0EEENS1_24CollectiveEpilogueBwdGQAISD_fSG_Li256ELb1ELb0EEENS1_19SingleTileSchedulerILb1ELb0ELb0ELi80EEEEEEEEEvNT_6ParamsE)
        /*00c8*/ 	.word	0x00000004


	//----- nvinfo : EIATTR_FRAME_SIZE
	.align		4
.L_44:
        /*00cc*/ 	.byte	0x04, 0x11
        /*00ce*/ 	.short	(.L_46 - .L_45)
	.align		4
.L_45:
        /*00d0*/ 	.word	index@(_ZN7cutlass13device_kernelIN5flash11enable_sm90INS1_16FlashAttnBwdSm90INS1_25CollectiveMainloopBwdSm90ILi2ELi1ELi1EN4cute5tupleIJNS5_1CILi1EEES8_S8_EEENS6_IJNS7_ILi64EEENS7_ILi80EEENS7_ILi256EEEEEENS_6half_tEfNS_4arch4Sm90ELb0ELb1ELb0ELb1ELb0ELb0ELb1ELb1ELi2ELi1ELi1ELi1ELb0EEENS1_24CollectiveEpilogueBwdGQAISD_fSG_Li256ELb1ELb0EEENS1_19SingleTileSchedulerILb1ELb0ELb0ELi80EEEEEEEEEvNT_6ParamsE)
        /*00d4*/ 	.word	0x00000000


	//----- nvinfo : EIATTR_REGCOUNT
	.align		4
.L_46:
        /*00d8*/ 	.byte	0x04, 0x2f
        /*00da*/ 	.short	(.L_48 - .L_47)
	.align		4
.L_47:
        /*00dc*/ 	.word	index@(_ZN7cutlass13device_kernelIN5flash11enable_sm90INS1_16FlashAttnBwdSm90INS1_25CollectiveMainloopBwdSm90ILi2ELi1ELi1EN4cute5tupleIJNS5_1CILi1EEES8_S8_EEENS6_IJNS7_ILi64EEENS7_ILi80EEENS7_ILi256EEEEEENS_6half_tEfNS_4arch4Sm90ELb0ELb1ELb0ELb1ELb0ELb0ELb1ELb1ELi2ELi1ELi1ELi1ELb0EEENS1_21CollectiveEpilogueBwdISD_SE_SG_Li256ELb1ELb1ELi2EEENS1_19SingleTileSchedulerILb1ELb0ELb0ELi80EEEEEEEEEvNT_6ParamsE)
        /*00e0*/ 	.word	0x00000004


	//----- nvinfo : EIATTR_FRAME_SIZE
	.align		4
.L_48:
        /*00e4*/ 	.byte	0x04, 0x11
        /*00e6*/ 	.short	(.L_50 - .L_49)
	.align		4
.L_49:
        /*00e8*/ 	.word	index@(_ZN7cutlass13device_kernelIN5flash11enable_sm90INS1_16FlashAttnBwdSm90INS1_25CollectiveMainloopBwdSm90ILi2ELi1ELi1EN4cute5tupleIJNS5_1CILi1EEES8_S8_EEENS6_IJNS7_ILi64EEENS7_ILi80EEENS7_ILi256EEEEEENS_6half_tEfNS_4arch4Sm90ELb0ELb1ELb0ELb1ELb0ELb0ELb1ELb1ELi2ELi1ELi1ELi1ELb0EEENS1_21CollectiveEpilogueBwdISD_SE_SG_Li256ELb1ELb1ELi2EEENS1_19SingleTileSchedulerILb1ELb0ELb0ELi80EEEEEEEEEvNT_6ParamsE)
        /*00ec*/ 	.word	0x00000000


	//----- nvinfo : EIATTR_REGCOUNT
	.align		4
.L_50:
        /*00f0*/ 	.byte	0x04, 0x2f
        /*00f2*/ 	.short	(.L_52 - .L_51)
	.align		4
.L_51:
        /*00f4*/ 	.word	index@(_ZN7cutlass13device_kernelIN5flash11enable_sm90INS1_16FlashAttnBwdSm90INS1_25CollectiveMainloopBwdSm90ILi2ELi1ELi1EN4cute5tupleIJNS5_1CILi1EEES8_S8_EEENS6_IJNS7_ILi64EEENS7_ILi80EEENS7_ILi256EEEEEENS_6half_tEfNS_4arch4Sm90ELb0ELb1ELb0ELb0ELb0ELb0ELb1ELb1ELi2ELi1ELi1ELi1ELb0EEENS1_24CollectiveEpilogueBwdGQAISD_fSG_Li256ELb0ELb0EEENS1_19SingleTileSchedulerILb0ELb0ELb0ELi80EEEEEEEEEvNT_6ParamsE)
        /*00f8*/ 	.word	0x00000004


	//----- nvinfo : EIATTR_FRAME_SIZE
	.align		4
.L_52:
        /*00fc*/ 	.byte	0x04, 0x11
        /*00fe*/ 	.short	(.L_54 - .L_53)
	.align		4
.L_53:
        /*0100*/ 	.word	index@(_ZN7cutlass13device_kernelIN5flash11enable_sm90INS1_16FlashAttnBwdSm90INS1_25CollectiveMainloopBwdSm90ILi2ELi1ELi1EN4cute5tupleIJNS5_1CILi1EEES8_S8_EEENS6_IJNS7_ILi64EEENS7_ILi80EEENS7_ILi256EEEEEENS_6half_tEfNS_4arch4Sm90ELb0ELb1ELb0ELb0ELb0ELb0ELb1ELb1ELi2ELi1ELi1ELi1ELb0EEENS1_24CollectiveEpilogueBwdGQAISD_fSG_Li256ELb0ELb0EEENS1_19SingleTileSchedulerILb0ELb0ELb0ELi80EEEEEEEEEvNT_6ParamsE)
        /*0104*/ 	.word	0x00000000


	//----- nvinfo : EIATTR_REGCOUNT
	.align		4
.L_54:
        /*0108*/ 	.byte	0x04, 0x2f
        /*010a*/ 	.short	(.L_56 - .L_55)
	.align		4
.L_55:
        /*010c*/ 	.word	index@(_ZN7cutlass13device_kernelIN5flash11enable_sm90INS1_16FlashAttnBwdSm90INS1_25CollectiveMainloopBwdSm90ILi2ELi1ELi1EN4cute5tupleIJNS5_1CILi1EEES8_S8_EEENS6_IJNS7_ILi64EEENS7_ILi80EEENS7_ILi256EEEEEENS_6half_tEfNS_4arch4Sm90ELb0ELb1ELb0ELb0ELb0ELb0ELb1ELb1ELi2ELi1ELi1ELi1ELb0EEENS1_21CollectiveEpilogueBwdISD_SE_SG_Li256ELb0ELb1ELi2EEENS1_19SingleTileSchedulerILb0ELb0ELb0ELi80EEEEEEEEEvNT_6ParamsE)
        /*0110*/ 	.word	0x00000004


	//----- nvinfo : EIATTR_FRAME_SIZE
	.align		4
.L_56:
        /*0114*/ 	.byte	0x04, 0x11
        /*0116*/ 	.short	(.L_58 - .L_57)
	.align		4
.L_57:
        /*0118*/ 	.word	index@(_ZN7cutlass13device_kernelIN5flash11enable_sm90INS1_16FlashAttnBwdSm90INS1_25CollectiveMainloopBwdSm90ILi2ELi1ELi1EN4cute5tupleIJNS5_1CILi1EEES8_S8_EEENS6_IJNS7_ILi64EEENS7_ILi80EEENS7_ILi256EEEEEENS_6half_tEfNS_4arch4Sm90ELb0ELb1ELb0ELb0ELb0ELb0ELb1ELb1ELi2ELi1ELi1ELi1ELb0EEENS1_21CollectiveEpilogueBwdISD_SE_SG_Li256ELb0ELb1ELi2EEENS1_19SingleTileSchedulerILb0ELb0ELb0ELi80EEEEEEEEEvNT_6ParamsE)
        /*011c*/ 	.word	0x00000000


	//----- nvinfo : EIATTR_REGCOUNT
	.align		4
.L_58:
        /*0120*/ 	.byte	0x04, 0x2f
        /*0122*/ 	.short	(.L_60 - .L_59)
	.align		4
.L_59:
        /*0124*/ 	.word	index@(_ZN7cutlass13device_kernelIN5flash11enable_sm90INS1_16FlashAttnBwdSm90INS1_25CollectiveMainloopBwdSm90ILi2ELi1ELi1EN4cute5tupleIJNS5_1CILi1EEES8_S8_EEENS6_IJNS7_ILi64EEENS7_ILi80EEENS7_ILi256EEEEEENS_6half_tEfNS_4arch4Sm90ELb0ELb0ELb0ELb1ELb0ELb0ELb1ELb1ELi2ELi1ELi1ELi1ELb0EEENS1_24CollectiveEpilogueBwdGQAISD_fSG_Li256ELb1ELb0EEENS1_19SingleTileSchedulerILb1ELb0ELb0ELi80EEEEEEEEEvNT_6ParamsE)
        /*0128*/ 	.word	0x00000004


	//----- nvinfo : EIATTR_FRAME_SIZE
	.align		4
.L_60:
        /*012c*/ 	.byte	0x04, 0x11
        /*012e*/ 	.short	(.L_62 - .L_61)
	.align		4
.L_61:
        /*0130*/ 	.word	index@(_ZN7cutlass13device_kernelIN5flash11enable_sm90INS1_16FlashAttnBwdSm90INS1_25CollectiveMainloopBwdSm90ILi2ELi1ELi1EN4cute5tupleIJNS5_1CILi1EEES8_S8_EEENS6_IJNS7_ILi64EEENS7_ILi80EEENS7_ILi256EEEEEENS_6half_tEfNS_4arch4Sm90ELb0ELb0ELb0ELb1ELb0ELb0ELb1ELb1ELi2ELi1ELi1ELi1ELb0EEENS1_24CollectiveEpilogueBwdGQAISD_fSG_Li256ELb1ELb0EEENS1_19SingleTileSchedulerILb1ELb0ELb0ELi80EEEEEEEEEvNT_6ParamsE)
        /*0134*/ 	.word	0x00000000


	//----- nvinfo : EIATTR_REGCOUNT
	.align		4
.L_62:
        /*0138*/ 	.byte	0x04, 0x2f
        /*013a*/ 	.short	(.L_64 - .L_63)
	.align		4
.L_63:
        /*013c*/ 	.word	index@(_ZN7cutlass13device_kernelIN5flash11enable_sm90INS1_16FlashAttnBwdSm90INS1_25CollectiveMainloopBwdSm90ILi2ELi1ELi1EN4cute5tupleIJNS5_1CILi1EEES8_S8_EEENS6_IJNS7_ILi64EEENS7_ILi80EEENS7_ILi256EEEEEENS_6half_tEfNS_4arch4Sm90ELb0ELb0ELb0ELb1ELb0ELb0ELb1ELb1ELi2ELi1ELi1ELi1ELb0EEENS1_21CollectiveEpilogueBwdISD_SE_SG_Li256ELb1ELb1ELi2EEENS1_19SingleTileSchedulerILb1ELb0ELb0ELi80EEEEEEEEEvNT_6ParamsE)
        /*0140*/ 	.word	0x00000004


	//----- nvinfo : EIATTR_FRAME_SIZE
	.align		4
.L_64:
        /*0144*/ 	.byte	0x04, 0x11
        /*0146*/ 	.short	(.L_66 - .L_65)
	.align		4
.L_65:
        /*0148*/ 	.word	index@(_ZN7cutlass13device_kernelIN5flash11enable_sm90INS1_16FlashAttnBwdSm90INS1_25CollectiveMainloopBwdSm90ILi2ELi1ELi1EN4cute5tupleIJNS5_1CILi1EEES8_S8_EEENS6_IJNS7_ILi64EEENS7_ILi80EEENS7_ILi256EEEEEENS_6half_tEfNS_4arch4Sm90ELb0ELb0ELb0ELb1ELb0ELb0ELb1ELb1ELi2ELi1ELi1ELi1ELb0EEENS1_21CollectiveEpilogueBwdISD_SE_SG_Li256ELb1ELb1ELi2EEENS1_19SingleTileSchedulerILb1ELb0ELb0ELi80EEEEEEEEEvNT_6ParamsE)
        /*014c*/ 	.word	0x00000000


	//----- nvinfo : EIATTR_REGCOUNT
	.align		4
.L_66:
        /*0150*/ 	.byte	0x04, 0x2f
        /*0152*/ 	.short	(.L_68 - .L_67)
	.align		4
.L_67:
        /*0154*/ 	.word	index@(_ZN7cutlass13device_kernelIN5flash11enable_sm90INS1_16FlashAttnBwdSm90INS1_25CollectiveMainloopBwdSm90ILi2ELi1ELi1EN4cute5tupleIJNS5_1CILi1EEES8_S8_EEENS6_IJNS7_ILi64EEENS7_ILi80EEENS7_ILi256EEEEEENS_6half_tEfNS_4arch4Sm90ELb0ELb0ELb0ELb0ELb0ELb0ELb1ELb1ELi2ELi1ELi1ELi1ELb0EEENS1_24CollectiveEpilogueBwdGQAISD_fSG_Li256ELb0ELb0EEENS1_19SingleTileSchedulerILb0ELb0ELb0ELi80EEEEEEEEEvNT_6ParamsE)
        /*0158*/ 	.word	0x00000004


	//----- nvinfo : EIATTR_FRAME_SIZE
	.align		4
.L_68:
        /*015c*/ 	.byte	0x04, 0x11
        /*015e*/ 	.short	(.L_70 - .L_69)
	.align		4
.L_69:
        /*0160*/ 	.word	index@(_ZN7cutlass13device_kernelIN5flash11enable_sm90INS1_16FlashAttnBwdSm90INS1_25CollectiveMainloopBwdSm90ILi2ELi1ELi1EN4cute5tupleIJNS5_1CILi1EEES8_S8_EEENS6_IJNS7_ILi64EEENS7_ILi80EEENS7_ILi256EEEEEENS_6half_tEfNS_4arch4Sm90ELb0ELb0ELb0ELb0ELb0ELb0ELb1ELb1ELi2ELi1ELi1ELi1ELb0EEENS1_24CollectiveEpilogueBwdGQAISD_fSG_Li256ELb0ELb0EEENS1_19SingleTileSchedulerILb0ELb0ELb0ELi80EEEEEEEEEvNT_6ParamsE)
        /*0164*/ 	.word	0x00000000


	//----- nvinfo : EIATTR_REGCOUNT
	.align		4
.L_70:
        /*0168*/ 	.byte	0x04, 0x2f
        /*016a*/ 	.short	(.L_72 - .L_71)
	.align		4
.L_71:
        /*016c*/ 	.word	index@(_ZN7cutlass13device_kernelIN5flash11enable_sm90INS1_16FlashAttnBwdSm90INS1_25CollectiveMainloopBwdSm90ILi2ELi1ELi1EN4cute5tupleIJNS5_1CILi1EEES8_S8_EEENS6_IJNS7_ILi64EEENS7_ILi80EEENS7_ILi256EEEEEENS_6half_tEfNS_4arch4Sm90ELb0ELb0ELb0ELb0ELb0ELb0ELb1ELb1ELi2ELi1ELi1ELi1ELb0EEENS1_21CollectiveEpilogueBwdISD_SE_SG_Li256ELb0ELb1ELi2EEENS1_19SingleTileSchedulerILb0ELb0ELb0ELi80EEEEEEEEEvNT_6ParamsE)
        /*0170*/ 	.word	0x00000004


	//----- nvinfo : EIATTR_FRAME_SIZE
	.align		4
.L_72:
        /*0174*/ 	.byte	0x04, 0x11
        /*0176*/ 	.short	(.L_74 - .L_73)
	.align		4
.L_73:
        /*0178*/ 	.word	index@(_ZN7cutlass13device_kernelIN5flash11enable_sm90INS1_16FlashAttnBwdSm90INS1_25CollectiveMainloopBwdSm90ILi2ELi1ELi1EN4cute5tupleIJNS5_1CILi1EEES8_S8_EEENS6_IJNS7_ILi64EEENS7_ILi80EEENS7_ILi256EEEEEENS_6half_tEfNS_4arch4Sm90ELb0ELb0ELb0ELb0ELb0ELb0ELb1ELb1ELi2ELi1ELi1ELi1ELb0EEENS1_21CollectiveEpilogueBwdISD_SE_SG_Li256ELb0ELb1ELi2EEENS1_19SingleTileSchedulerILb0ELb0ELb0ELi80EEEEEEEEEvNT_6ParamsE)
        /*017c*/ 	.word	0x00000000


	//----- nvinfo : EIATTR_MIN_STACK_SIZE
	.align		4
.L_74:
        /*0180*/ 	.byte	0x04, 0x12
        /*0182*/ 	.short	(.L_76 - .L_75)
	.align		4
.L_75:
        /*0184*/ 	.word	index@(_ZN7cutlass13device_kernelIN5flash11enable_sm90INS1_16FlashAttnBwdSm90INS1_25CollectiveMainloopBwdSm90ILi2ELi1ELi1EN4cute5tupleIJNS5_1CILi1EEES8_S8_EEENS6_IJNS7_ILi64EEENS7_ILi80EEENS7_ILi256EEEEEENS_6half_tEfNS_4arch4Sm90ELb0ELb0ELb0ELb0ELb0ELb0ELb1ELb1ELi2ELi1ELi1ELi1ELb0EEENS1_21CollectiveEpilogueBwdISD_SE_SG_Li256ELb0ELb1ELi2EEENS1_19SingleTileSchedulerILb0ELb0ELb0ELi80EEEEEEEEEvNT_6ParamsE)
        /*0188*/ 	.word	0x00000000


	//----- nvinfo : EIATTR_MIN_STACK_SIZE
	.align		4
.L_76:
        /*018c*/ 	.byte	0x04, 0x12
        /*018e*/ 	.short	(.L_78 - .L_77)
	.align		4
.L_77:
        /*0190*/ 	.word	index@(_ZN7cutlass13device_kernelIN5flash11enable_sm90INS1_16FlashAttnBwdSm90INS1_25CollectiveMainloopBwdSm90ILi2ELi1ELi1EN4cute5tupleIJNS5_1CILi1EEES8_S8_EEENS6_IJNS7_ILi64EEENS7_ILi80EEENS7_ILi256EEEEEENS_6half_tEfNS_4arch4Sm90ELb0ELb0ELb0ELb0ELb0ELb0ELb1ELb1ELi2ELi1ELi1ELi1ELb0EEENS1_24CollectiveEpilogueBwdGQAISD_fSG_Li256ELb0ELb0EEENS1_19SingleTileSchedulerILb0ELb0ELb0ELi80EEEEEEEEEvNT_6ParamsE)
        /*0194*/ 	.word	0x00000000


	//----- nvinfo : EIATTR_MIN_STACK_SIZE
	.align		4
.L_78:
        /*0198*/ 	.byte	0x04, 0x12
        /*019a*/ 	.short	(.L_80 - .L_79)
	.align		4
.L_79:
        /*019c*/ 	.word	index@(_ZN7cutlass13device_kernelIN5flash11enable_sm90INS1_16FlashAttnBwdSm90INS1_25CollectiveMainloopBwdSm90ILi2ELi1ELi1EN4cute5tupleIJNS5_1CILi1EEES8_S8_EEENS6_IJNS7_ILi64EEENS7_ILi80EEENS7_ILi256EEEEEENS_6half_tEfNS_4arch4Sm90ELb0ELb0ELb0ELb1ELb0ELb0ELb1ELb1ELi2ELi1ELi1ELi1ELb0EEENS1_21CollectiveEpilogueBwdISD_SE_SG_Li256ELb1ELb1ELi2EEENS1_19SingleTileSchedulerILb1ELb0ELb0ELi80EEEEEEEEEvNT_6ParamsE)
        /*01a0*/ 	.word	0x00000000


	//----- nvinfo : EIATTR_MIN_STACK_SIZE
	.align		4
.L_80:
        /*01a4*/ 	.byte	0x04, 0x12
        /*01a6*/ 	.short	(.L_82 - .L_81)
	.align		4
.L_81:
        /*01a8*/ 	.word	index@(_ZN7cutlass13device_kernelIN5flash11enable_sm90INS1_16FlashAttnBwdSm90INS1_25CollectiveMainloopBwdSm90ILi2ELi1ELi1EN4cute5tupleIJNS5_1CILi1EEES8_S8_EEENS6_IJNS7_ILi64EEENS7_ILi80EEENS7_ILi256EEEEEENS_6half_tEfNS_4arch4Sm90ELb0ELb0ELb0ELb1ELb0ELb0ELb1ELb1ELi2ELi1ELi1ELi1ELb0EEENS1_24CollectiveEpilogueBwdGQAISD_fSG_Li256ELb1ELb0EEENS1_19SingleTileSchedulerILb1ELb0ELb0ELi80EEEEEEEEEvNT_6ParamsE)
        /*01ac*/ 	.word	0x00000000


	//----- nvinfo : EIATTR_MIN_STACK_SIZE
	.align		4
.L_82:
        /*01b0*/ 	.byte	0x04, 0x12
        /*01b2*/ 	.short	(.L_84 - .L_83)
	.align		4
.L_83:
        /*01b4*/ 	.word	index@(_ZN7cutlass13device_kernelIN5flash11enable_sm90INS1_16FlashAttnBwdSm90INS1_25CollectiveMainloopBwdSm90ILi2ELi1ELi1EN4cute5tupleIJNS5_1CILi1EEES8_S8_EEENS6_IJNS7_ILi64EEENS7_ILi80EEENS7_ILi256EEEEEENS_6half_tEfNS_4arch4Sm90ELb0ELb1ELb0ELb0ELb0ELb0ELb1ELb1ELi2ELi1ELi1ELi1ELb0EEENS1_21CollectiveEpilogueBwdISD_SE_SG_Li256ELb0ELb1ELi2EEENS1_19SingleTileSchedulerILb0ELb0ELb0ELi80EEEEEEEEEvNT_6ParamsE)
        /*01b8*/ 	.word	0x00000000


	//----- nvinfo : EIATTR_MIN_STACK_SIZE
	.align		4
.L_84:
        /*01bc*/ 	.byte	0x04, 0x12
        /*01be*/ 	.short	(.L_86 - .L_85)
	.align		4
.L_85:
        /*01c0*/ 	.word	index@(_ZN7cutlass13device_kernelIN5flash11enable_sm90INS1_16FlashAttnBwdSm90INS1_25CollectiveMainloopBwdSm90ILi2ELi1ELi1EN4cute5tupleIJNS5_1CILi1EEES8_S8_EEENS6_IJNS7_ILi64EEENS7_ILi80EEENS7_ILi256EEEEEENS_6half_tEfNS_4arch4Sm90ELb0ELb1ELb0ELb0ELb0ELb0ELb1ELb1ELi2ELi1ELi1ELi1ELb0EEENS1_24CollectiveEpilogueBwdGQAISD_fSG_Li256ELb0ELb0EEENS1_19SingleTileSchedulerILb0ELb0ELb0ELi80EEEEEEEEEvNT_6ParamsE)
        /*01c4*/ 	.word	0x00000000


	//----- nvinfo : EIATTR_MIN_STACK_SIZE
	.align		4
.L_86:
        /*01c8*/ 	.byte	0x04, 0x12
        /*01ca*/ 	.short	(.L_88 - .L_87)
	.align		4
.L_87:
        /*01cc*/ 	.word	index@(_ZN7cutlass13device_kernelIN5flash11enable_sm90INS1_16FlashAttnBwdSm90INS1_25CollectiveMainloopBwdSm90ILi2ELi1ELi1EN4cute5tupleIJNS5_1CILi1EEES8_S8_EEENS6_IJNS7_ILi64EEENS7_ILi80EEENS7_ILi256EEEEEENS_6half_tEfNS_4arch4Sm90ELb0ELb1ELb0ELb1ELb0ELb0ELb1ELb1ELi2ELi1ELi1ELi1ELb0EEENS1_21CollectiveEpilogueBwdISD_SE_SG_Li256ELb1ELb1ELi2EEENS1_19SingleTileSchedulerILb1ELb0ELb0ELi80EEEEEEEEEvNT_6ParamsE)
        /*01d0*/ 	.word	0x00000000


	//----- nvinfo : EIATTR_MIN_STACK_SIZE
	.align		4
.L_88:
        /*01d4*/ 	.byte	0x04, 0x12
        /*01d6*/ 	.short	(.L_90 - .L_89)
	.align		4
.L_89:
        /*01d8*/ 	.word	index@(_ZN7cutlass13device_kernelIN5flash11enable_sm90INS1_16FlashAttnBwdSm90INS1_25CollectiveMainloopBwdSm90ILi2ELi1ELi1EN4cute5tupleIJNS5_1CILi1EEES8_S8_EEENS6_IJNS7_ILi64EEENS7_ILi80EEENS7_ILi256EEEEEENS_6half_tEfNS_4arch4Sm90ELb0ELb1ELb0ELb1ELb0ELb0ELb1ELb1ELi2ELi1ELi1ELi1ELb0EEENS1_24CollectiveEpilogueBwdGQAISD_fSG_Li256ELb1ELb0EEENS1_19SingleTileSchedulerILb1ELb0ELb0ELi80EEEEEEEEEvNT_6ParamsE)
        /*01dc*/ 	.word	0x00000000


	//----- nvinfo : EIATTR_MIN_STACK_SIZE
	.align		4
.L_90:
        /*01e0*/ 	.byte	0x04, 0x12
        /*01e2*/ 	.short	(.L_92 - .L_91)
	.align		4
.L_91:
        /*01e4*/ 	.word	index@(_ZN7cutlass13device_kernelIN5flash11enable_sm90INS1_16FlashAttnBwdSm90INS1_25CollectiveMainloopBwdSm90ILi2ELi1ELi1EN4cute5tupleIJNS5_1CILi1EEES8_S8_EEENS6_IJNS7_ILi64EEENS7_ILi80EEENS7_ILi256EEEEEENS_6half_tEfNS_4arch4Sm90ELb1ELb0ELb0ELb0ELb0ELb0ELb1ELb1ELi2ELi1ELi1ELi1ELb0EEENS1_21CollectiveEpilogueBwdISD_SE_SG_Li256ELb0ELb1ELi2EEENS1_25SingleTileBwdLPTSchedulerILb0ELi80ELb0EEEEEEEEEvNT_6ParamsE)
        /*01e8*/ 	.word	0x00000000


	//----- nvinfo : EIATTR_MIN_STACK_SIZE
	.align		4
.L_92:
        /*01ec*/ 	.byte	0x04, 0x12
        /*01ee*/ 	.short	(.L_94 - .L_93)
	.align		4
.L_93:
        /*01f0*/ 	.word	index@(_ZN7cutlass13device_kernelIN5flash11enable_sm90INS1_16FlashAttnBwdSm90INS1_25CollectiveMainloopBwdSm90ILi2ELi1ELi1EN4cute5tupleIJNS5_1CILi1EEES8_S8_EEENS6_IJNS7_ILi64EEENS7_ILi80EEENS7_ILi256EEEEEENS_6half_tEfNS_4arch4Sm90ELb1ELb0ELb0ELb0ELb0ELb0ELb1ELb1ELi2ELi1ELi1ELi1ELb0EEENS1_24CollectiveEpilogueBwdGQAISD_fSG_Li256ELb0ELb0EEENS1_25SingleTileBwdLPTSchedulerILb0ELi80ELb0EEEEEEEEEvNT_6ParamsE)
        /*01f4*/ 	.word	0x00000000


	//----- nvinfo : EIATTR_MIN_STACK_SIZE
	.align		4
.L_94:
        /*01f8*/ 	.byte	0x04, 0x12
        /*01fa*/ 	.short	(.L_96 - .L_95)
	.align		4
.L_95:
        /*01fc*/ 	.word	index@(_ZN7cutlass13device_kernelIN5flash22FlashAttnBwdPreprocessIN4cute5tupleIJNS3_1CILi64EEENS5_ILi256EEEEEENS_6half_tEfNS_4arch4Sm90ELb1ELb0EEEEEvNT_6ParamsE)
        /*0200*/ 	.word	0x00000000


	//----- nvinfo : EIATTR_MIN_STACK_SIZE
	.align		4
.L_96:
        /*0204*/ 	.byte	0x04, 0x12
        /*0206*/ 	.short	(.L_98 - .L_97)
	.align		4
.L_97:
        /*0208*/ 	.word	index@(_ZN7cutlass13device_kernelIN5flash11enable_sm90INS1_16FlashAttnBwdSm90INS1_25CollectiveMainloopBwdSm90ILi2ELi1ELi1EN4cute5tupleIJNS5_1CILi1EEES8_S8_EEENS6_IJNS7_ILi64EEENS7_ILi80EEENS7_ILi256EEEEEENS_6half_tEfNS_4arch4Sm90ELb1ELb0ELb0ELb1ELb0ELb0ELb1ELb1ELi2ELi1ELi1ELi1ELb0EEENS1_21CollectiveEpilogueBwdISD_SE_SG_Li256ELb1ELb1ELi2EEENS1_25SingleTileBwdLPTSchedulerILb1ELi80ELb0EEEEEEEEEvNT_6ParamsE)
        /*020c*/ 	.word	0x00000000


	//----- nvinfo : EIATTR_MIN_STACK_SIZE
	.align		4
.L_98:
        /*0210*/ 	.byte	0x04, 0x12
        /*0212*/ 	.short	(.L_100 - .L_99)
	.align		4
.L_99:
        /*0214*/ 	.word	index@(_ZN7cutlass13device_kernelIN5flash32FlashAttnBwdPostprocessConvertdQIN4cute5tupleIJNS3_1CILi80EEENS5_ILi256EEEEEENS_6half_tEfNS_4arch4Sm90ELi256ENS3_8TiledMMAINS3_8MMA_AtomIJNS3_4SM904GMMA25MMA_64x16x16_F32F16F16_SSILNSF_5MajorE1ELSH_1ELNSF_7ScaleInE1ELSI_1EEEEEENS3_6LayoutINS4_IJNS5_ILi2EEENS5_ILi1EEESN_EEENS4_IJSN_NS5_ILi0EEESP_EEEEENS4_IJNS3_10UnderscoreESS_SS_EEEEELb1EEEEEvNT_6ParamsE)
        /*0218*/ 	.word	0x00000000


	//----- nvinfo : EIATTR_MIN_STACK_SIZE
	.align		4
.L_100:
        /*021c*/ 	.byte	0x04, 0x12
        /*021e*/ 	.short	(.L_102 - .L_101)
	.align		4
.L_101:
        /*0220*/ 	.word	index@(_ZN7cutlass13device_kernelIN5flash32FlashAttnBwdPostprocessConvertdQIN4cute5tupleIJNS3_1CILi64EEENS5_ILi256EEEEEENS_6half_tEfNS_4arch4Sm90ELi256ENS3_8TiledMMAINS3_8MMA_AtomIJNS3_4SM904GMMA25MMA_64x64x16_F32F16F16_SSILNSF_5MajorE1ELSH_0ELNSF_7ScaleInE1ELSI_1EEEEEENS3_6LayoutINS4_IJNS5_ILi2EEENS5_ILi1EEESN_EEENS4_IJSN_NS5_ILi0EEESP_EEEEENS4_IJNS3_10UnderscoreESS_SS_EEEEELb1EEEEEvNT_6ParamsE)
        /*0224*/ 	.word	0x00000000


	//----- nvinfo : EIATTR_MIN_STACK_SIZE
	.align		4
.L_102:
        /*0228*/ 	.byte	0x04, 0x12
        /*022a*/ 	.short	(.L_104 - .L_103)
	.align		4
.L_103:
        /*022c*/ 	.word	index@(_ZN7cutlass13device_kernelIN5flash11enable_sm90INS1_16FlashAttnBwdSm90INS1_25CollectiveMainloopBwdSm90ILi2ELi1ELi1EN4cute5tupleIJNS5_1CILi1EEES8_S8_EEENS6_IJNS7_ILi64EEENS7_ILi80EEENS7_ILi256EEEEEENS_6half_tEfNS_4arch4Sm90ELb1ELb0ELb0ELb1ELb0ELb0ELb1ELb1ELi2ELi1ELi1ELi1ELb0EEENS1_24CollectiveEpilogueBwdGQAISD_fSG_Li256ELb1ELb0EEENS1_25SingleTileBwdLPTSchedulerILb1ELi80ELb0EEEEEEEEEvNT_6ParamsE)
        /*0230*/ 	.word	0x00000000


	//----- nvinfo : EIATTR_MIN_STACK_SIZE
	.align		4
.L_104:
        /*0234*/ 	.byte	0x04, 0x12
        /*0236*/ 	.short	(.L_106 - .L_105)
	.align		4
.L_105:
        /*0238*/ 	.word	index@(_ZN7cutlass13device_kernelIN5flash22FlashAttnBwdPreprocessIN4cute5tupleIJNS3_1CILi64EEENS5_ILi256EEEEEENS_6half_tEfNS_4arch4Sm90ELb1ELb1EEEEEvNT_6ParamsE)
        /*023c*/ 	.word	0x00000000
.L_106:


//--------------------- .nv.compat                --------------------------
	.section	.nv.compat,"",@"SHT_CUDA_COMPAT_INFO"
	.align	4
        /*0000*/ 	.byte	0x02, 0x09, 0x01, 0x00, 0x02, 0x02, 0x02, 0x00, 0x02, 0x05, 0x05, 0x00, 0x03, 0x07, 0x01, 0x01
        /*0010*/ 	.byte	0x02, 0x03, 0x00, 0x00, 0x02, 0x06, 0x01, 0x00, 0x04, 0x0b, 0x08, 0x00, 0x00, 0x00, 0x00, 0x00
        /*0020*/ 	.byte	0x00, 0x00, 0x00, 0x00


//--------------------- .nv.info._ZN7cutlass13device_kernelIN5flash11enable_sm90INS1_16FlashAttnBwdSm90INS1_25CollectiveMainloopBwdSm90ILi2ELi1ELi1EN4cute5tupleIJNS5_1CILi1EEES8_S8_EEENS6_IJNS7_ILi64EEENS7_ILi80EEENS7_ILi256EEEEEENS_6half_tEfNS_4arch4Sm90ELb0ELb0ELb0ELb0ELb0ELb0ELb1ELb1ELi2ELi1ELi1ELi1ELb0EEENS1_21CollectiveEpilogueBwdISD_SE_SG_Li256ELb0ELb1ELi2EEENS1_19SingleTileSchedulerILb0ELb0ELb0ELi80EEEEEEEEEvNT_6ParamsE --------------------------
	.section	.nv.info._ZN7cutlass13device_kernelIN5flash11enable_sm90INS1_16FlashAttnBwdSm90INS1_25CollectiveMainloopBwdSm90ILi2ELi1ELi1EN4cute5tupleIJNS5_1CILi1EEES8_S8_EEENS6_IJNS7_ILi64EEENS7_ILi80EEENS7_ILi256EEEEEENS_6half_tEfNS_4arch4Sm90ELb0ELb0ELb0ELb0ELb0ELb0ELb1ELb1ELi2ELi1ELi1ELi1ELb0EEENS1_21CollectiveEpilogueBwdISD_SE_SG_Li256ELb0ELb1ELi2EEENS1_19SingleTileSchedulerILb0ELb0ELb0ELi80EEEEEEEEEvNT_6ParamsE,"",@"SHT_CUDA_INFO"
	.sectionflags	@""
	.align	4


	//----- nvinfo : EIATTR_CUDA_API_VERSION
	.align		4
        /*0000*/ 	.byte	0x04, 0x37
        /*0002*/ 	.short	(.L_108 - .L_107)
.L_107:
        /*0004*/ 	.word	0x00000082


	//----- nvinfo : EIATTR_KPARAM_INFO
	.align		4
.L_108:
        /*0008*/ 	.byte	0x04, 0x17
        /*000a*/ 	.short	(.L_110 - .L_109)
.L_109:
        /*000c*/ 	.word	0x00000000
        /*0010*/ 	.short	0x0000
        /*0012*/ 	.short	0x0000
        /*0014*/ 	.byte	0x00, 0xf0, 0x01, 0x24


	//----- nvinfo : EIATTR_SPARSE_MMA_MASK
	.align		4
.L_110:
        /*0018*/ 	.byte	0x03, 0x50
        /*001a*/ 	.short	0x0000


	//----- nvinfo : EIATTR_MAXREG_COUNT
	.align		4
        /*001c*/ 	.byte	0x03, 0x1b
        /*001e*/ 	.short	0x00a8


	//----- nvinfo : EIATTR_MERCURY_ISA_VERSION
	.align		4
        /*0020*/ 	.byte	0x03, 0x5f
        /*0022*/ 	.short	0x0101


	//----- nvinfo : EIATTR_VRC_CTA_INIT_COUNT
	.align		4
        /*0024*/ 	.byte	0x02, 0x4a
	.zero		1
	.zero		1


	//----- nvinfo : EIATTR_EXIT_INSTR_OFFSETS
	.align		4
        /*0028*/ 	.byte	0x04, 0x1c
        /*002a*/ 	.short	(.L_112 - .L_111)


	//   ....[0]....
.L_111:
        /*002c*/ 	.word	0x00000010


	//----- nvinfo : EIATTR_MAX_THREADS
	.align		4
.L_112:
        /*0030*/ 	.byte	0x04, 0x05
        /*0032*/ 	.short	(.L_114 - .L_113)
.L_113:
        /*0034*/ 	.word	0x00000180
        /*0038*/ 	.word	0x00000001
        /*003c*/ 	.word	0x00000001


	//----- nvinfo : EIATTR_CBANK_PARAM_SIZE
	.align		4
.L_114:
        /*0040*/ 	.byte	0x03, 0x19
        /*0042*/ 	.short	0x0900


	//----- nvinfo : EIATTR_PARAM_CBANK
	.align		4
        /*0044*/ 	.byte	0x04, 0x0a
        /*0046*/ 	.short	(.L_116 - .L_115)
	.align		4
.L_115:
        /*0048*/ 	.word	index@(.nv.constant0._ZN7cutlass13device_kernelIN5flash11enable_sm90INS1_16FlashAttnBwdSm90INS1_25CollectiveMainloopBwdSm90ILi2ELi1ELi1EN4cute5tupleIJNS5_1CILi1EEES8_S8_EEENS6_IJNS7_ILi64EEENS7_ILi80EEENS7_ILi256EEEEEENS_6half_tEfNS_4arch4Sm90ELb0ELb0ELb0ELb0ELb0ELb0ELb1ELb1ELi2ELi1ELi1ELi1ELb0EEENS1_21CollectiveEpilogueBwdISD_SE_SG_Li256ELb0ELb1ELi2EEENS1_19SingleTileSchedulerILb0ELb0ELb0ELi80EEEEEEEEEvNT_6ParamsE)
        /*004c*/ 	.short	0x0380
        /*004e*/ 	.short	0x0900


	//----- nvinfo : EIATTR_SW_WAR
	.align		4
.L_116:
        /*0050*/ 	.byte	0x04, 0x36
        /*0052*/ 	.short	(.L_118 - .L_117)
.L_117:
        /*0054*/ 	.word	0x00000008
.L_118:


//--------------------- .nv.info._ZN7cutlass13device_kernelIN5flash11enable_sm90INS1_16FlashAttnBwdSm90INS1_25CollectiveMainloopBwdSm90ILi2ELi1ELi1EN4cute5tupleIJNS5_1CILi1EEES8_S8_EEENS6_IJNS7_ILi64EEENS7_ILi80EEENS7_ILi256EEEEEENS_6half_tEfNS_4arch4Sm90ELb0ELb0ELb0ELb0ELb0ELb0ELb1ELb1ELi2ELi1ELi1ELi1ELb0EEENS1_24CollectiveEpilogueBwdGQAISD_fSG_Li256ELb0ELb0EEENS1_19SingleTileSchedulerILb0ELb0ELb0ELi80EEEEEEEEEvNT_6ParamsE --------------------------
	.section	.nv.info._ZN7cutlass13device_kernelIN5flash11enable_sm90INS1_16FlashAttnBwdSm90INS1_25CollectiveMainloopBwdSm90ILi2ELi1ELi1EN4cute5tupleIJNS5_1CILi1EEES8_S8_EEENS6_IJNS7_ILi64EEENS7_ILi80EEENS7_ILi256EEEEEENS_6half_tEfNS_4arch4Sm90ELb0ELb0ELb0ELb0ELb0ELb0ELb1ELb1ELi2ELi1ELi1ELi1ELb0EEENS1_24CollectiveEpilogueBwdGQAISD_fSG_Li256ELb0ELb0EEENS1_19SingleTileSchedulerILb0ELb0ELb0ELi80EEEEEEEEEvNT_6ParamsE,"",@"SHT_CUDA_INFO"
	.sectionflags	@""
	.align	4


	//----- nvinfo : EIATTR_CUDA_API_VERSION
	.align		4
        /*0000*/ 	.byte	0x04, 0x37
        /*0002*/ 	.short	(.L_120 - .L_119)
.L_119:
        /*0004*/ 	.word	0x00000082


	//----- nvinfo : EIATTR_KPARAM_INFO
	.align		4
.L_120:
        /*0008*/ 	.byte	0x04, 0x17
        /*000a*/ 	.short	(.L_122 - .L_121)
.L_121:
        /*000c*/ 	.word	0x00000000
        /*0010*/ 	.short	0x0000
        /*0012*/ 	.short	0x0000
        /*0014*/ 	.byte	0x00, 0xf0, 0x01, 0x1a


	//----- nvinfo : EIATTR_SPARSE_MMA_MASK
	.align		4
.L_122:
        /*0018*/ 	.byte	0x03, 0x50
        /*001a*/ 	.short	0x0000


	//----- nvinfo : EIATTR_MAXREG_COUNT
	.align		4
        /*001c*/ 	.byte	0x03, 0x1b
        /*001e*/ 	.short	0x00a8


	//----- nvinfo : EIATTR_MERCURY_ISA_VERSION
	.align		4
        /*0020*/ 	.byte	0x03, 0x5f
        /*0022*/ 	.short	0x0101


	//----- nvinfo : EIATTR_VRC_CTA_INIT_COUNT
	.align		4
        /*0024*/ 	.byte	0x02, 0x4a
	.zero		1
	.zero		1


	//----- nvinfo : EIATTR_EXIT_INSTR_OFFSETS
	.align		4
        /*0028*/ 	.byte	0x04, 0x1c
        /*002a*/ 	.short	(.L_124 - .L_123)


	//   ....[0]....
.L_123:
        /*002c*/ 	.word	0x00000010


	//----- nvinfo : EIATTR_MAX_THREADS
	.align		4
.L_124:
        /*0030*/ 	.byte	0x04, 0x05
        /*0032*/ 	.short	(.L_126 - .L_125)
.L_125:
        /*0034*/ 	.word	0x00000180
        /*0038*/ 	.word	0x00000001
        /*003c*/ 	.word	0x00000001


	//----- nvinfo : EIATTR_CBANK_PARAM_SIZE
	.align		4
.L_126:
        /*0040*/ 	.byte	0x03, 0x19
        /*0042*/ 	.short	0x0680


	//----- nvinfo : EIATTR_PARAM_CBANK
	.align		4
        /*0044*/ 	.byte	0x04, 0x0a
        /*0046*/ 	.short	(.L_128 - .L_127)
	.align		4
.L_127:
        /*0048*/ 	.word	index@(.nv.constant0._ZN7cutlass13device_kernelIN5flash11enable_sm90INS1_16FlashAttnBwdSm90INS1_25CollectiveMainloopBwdSm90ILi2ELi1ELi1EN4cute5tupleIJNS5_1CILi1EEES8_S8_EEENS6_IJNS7_ILi64EEENS7_ILi80EEENS7_ILi256EEEEEENS_6half_tEfNS_4arch4Sm90ELb0ELb0ELb0ELb0ELb0ELb0ELb1ELb1ELi2ELi1ELi1ELi1ELb0EEENS1_24CollectiveEpilogueBwdGQAISD_fSG_Li256ELb0ELb0EEENS1_19SingleTileSchedulerILb0ELb0ELb0ELi80EEEEEEEEEvNT_6ParamsE)
        /*004c*/ 	.short	0x0380
        /*004e*/ 	.short	0x0680


	//----- nvinfo : EIATTR_SW_WAR
	.align		4
.L_128:
        /*0050*/ 	.byte	0x04, 0x36
        /*0052*/ 	.short	(.L_130 - .L_129)
.L_129:
        /*0054*/ 	.word	0x00000008
.L_130:


//--------------------- .nv.info._ZN7cutlass13device_kernelIN5flash11enable_sm90INS1_16FlashAttnBwdSm90INS1_25CollectiveMainloopBwdSm90ILi2ELi1ELi1EN4cute5tupleIJNS5_1CILi1EEES8_S8_EEENS6_IJNS7_ILi64EEENS7_ILi80EEENS7_ILi256EEEEEENS_6half_tEfNS_4arch4Sm90ELb0ELb0ELb0ELb1ELb0ELb0ELb1ELb1ELi2ELi1ELi1ELi1ELb0EEENS1_21CollectiveEpilogueBwdISD_SE_SG_Li256ELb1ELb1ELi2EEENS1_19SingleTileSchedulerILb1ELb0ELb0ELi80EEEEEEEEEvNT_6ParamsE --------------------------
	.section	.nv.info._ZN7cutlass13device_kernelIN5flash11enable_sm90INS1_16FlashAttnBwdSm90INS1_25CollectiveMainloopBwdSm90ILi2ELi1ELi1EN4cute5tupleIJNS5_1CILi1EEES8_S8_EEENS6_IJNS7_ILi64EEENS7_ILi80EEENS7_ILi256EEEEEENS_6half_tEfNS_4arch4Sm90ELb0ELb0ELb0ELb1ELb0ELb0ELb1ELb1ELi2ELi1ELi1ELi1ELb0EEENS1_21CollectiveEpilogueBwdISD_SE_SG_Li256ELb1ELb1ELi2EEENS1_19SingleTileSchedulerILb1ELb0ELb0ELi80EEEEEEEEEvNT_6ParamsE,"",@"SHT_CUDA_INFO"
	.sectionflags	@""
	.align	4


	//----- nvinfo : EIATTR_CUDA_API_VERSION
	.align		4
        /*0000*/ 	.byte	0x04, 0x37
        /*0002*/ 	.short	(.L_132 - .L_131)
.L_131:
        /*0004*/ 	.word	0x00000082


	//----- nvinfo : EIATTR_KPARAM_INFO
	.align		4
.L_132:
        /*0008*/ 	.byte	0x04, 0x17
        /*000a*/ 	.short	(.L_134 - .L_133)
.L_133:
        /*000c*/ 	.word	0x00000000
        /*0010*/ 	.short	0x0000
        /*0012*/ 	.short	0x0000
        /*0014*/ 	.byte	0x00, 0xf0, 0x01, 0x1a


	//----- nvinfo : EIATTR_SPARSE_MMA_MASK
	.align		4
.L_134:
        /*0018*/ 	.byte	0x03, 0x50
        /*001a*/ 	.short	0x0000


	//----- nvinfo : EIATTR_MAXREG_COUNT
	.align		4
        /*001c*/ 	.byte	0x03, 0x1b
        /*001e*/ 	.short	0x00a8


	//----- nvinfo : EIATTR_MERCURY_ISA_VERSION
	.align		4
        /*0020*/ 	.byte	0x03, 0x5f
        /*0022*/ 	.short	0x0101


	//----- nvinfo : EIATTR_VRC_CTA_INIT_COUNT
	.align		4
        /*0024*/ 	.byte	0x02, 0x4a
	.zero		1
	.zero		1


	//----- nvinfo : EIATTR_EXIT_INSTR_OFFSETS
	.align		4
        /*0028*/ 	.byte	0x04, 0x1c
        /*002a*/ 	.short	(.L_136 - .L_135)


	//   ....[0]....
.L_135:
        /*002c*/ 	.word	0x00000010


	//----- nvinfo : EIATTR_MAX_THREADS
	.align		4
.L_136:
        /*0030*/ 	.byte	0x04, 0x05
        /*0032*/ 	.short	(.L_138 - .L_137)
.L_137:
        /*0034*/ 	.word	0x00000180
        /*0038*/ 	.word	0x00000001
        /*003c*/ 	.word	0x00000001


	//----- nvinfo : EIATTR_CBANK_PARAM_SIZE
	.align		4
.L_138:
        /*0040*/ 	.byte	0x03, 0x19
        /*0042*/ 	.short	0x0680


	//----- nvinfo : EIATTR_PARAM_CBANK
	.align		4
        /*0044*/ 	.byte	0x04, 0x0a
        /*0046*/ 	.short	(.L_140 - .L_139)
	.align		4
.L_139:
        /*0048*/ 	.word	index@(.nv.constant0._ZN7cutlass13device_kernelIN5flash11enable_sm90INS1_16FlashAttnBwdSm90INS1_25CollectiveMainloopBwdSm90ILi2ELi1ELi1EN4cute5tupleIJNS5_1CILi1EEES8_S8_EEENS6_IJNS7_ILi64EEENS7_ILi80EEENS7_ILi256EEEEEENS_6half_tEfNS_4arch4Sm90ELb0ELb0ELb0ELb1ELb0ELb0ELb1ELb1ELi2ELi1ELi1ELi1ELb0EEENS1_21CollectiveEpilogueBwdISD_SE_SG_Li256ELb1ELb1ELi2EEENS1_19SingleTileSchedulerILb1ELb0ELb0ELi80EEEEEEEEEvNT_6ParamsE)
        /*004c*/ 	.short	0x0380
        /*004e*/ 	.short	0x0680


	//----- nvinfo : EIATTR_SW_WAR
	.align		4
.L_140:
        /*0050*/ 	.byte	0x04, 0x36
        /*0052*/ 	.short	(.L_142 - .L_141)
.L_141:
        /*0054*/ 	.word	0x00000008
.L_142:


//--------------------- .nv.info._ZN7cutlass13device_kernelIN5flash11enable_sm90INS1_16FlashAttnBwdSm90INS1_25CollectiveMainloopBwdSm90ILi2ELi1ELi1EN4cute5tupleIJNS5_1CILi1EEES8_S8_EEENS6_IJNS7_ILi64EEENS7_ILi80EEENS7_ILi256EEEEEENS_6half_tEfNS_4arch4Sm90ELb0ELb0ELb0ELb1ELb0ELb0ELb1ELb1ELi2ELi1ELi1ELi1ELb0EEENS1_24CollectiveEpilogueBwdGQAISD_fSG_Li256ELb1ELb0EEENS1_19SingleTileSchedulerILb1ELb0ELb0ELi80EEEEEEEEEvNT_6ParamsE --------------------------
	.section	.nv.info._ZN7cutlass13device_kernelIN5flash11enable_sm90INS1_16FlashAttnBwdSm90INS1_25CollectiveMainloopBwdSm90ILi2ELi1ELi1EN4cute5tupleIJNS5_1CILi1EEES8_S8_EEENS6_IJNS7_ILi64EEENS7_ILi80EEENS7_ILi256EEEEEENS_6half_tEfNS_4arch4Sm90ELb0ELb0ELb0ELb1ELb0ELb0ELb1ELb1ELi2ELi1ELi1ELi1ELb0EEENS1_24CollectiveEpilogueBwdGQAISD_fSG_Li256ELb1ELb0EEENS1_19SingleTileSchedulerILb1ELb0ELb0ELi80EEEEEEEEEvNT_6ParamsE,"",@"SHT_CUDA_INFO"
	.sectionflags	@""
	.align	4


	//----- nvinfo : EIATTR_CUDA_API_VERSION
	.align		4
        /*0000*/ 	.byte	0x04, 0x37
        /*0002*/ 	.short	(.L_144 - .L_143)
.L_143:
        /*0004*/ 	.word	0x00000082


	//----- nvinfo : EIATTR_KPARAM_INFO
	.align		4
.L_144:
        /*0008*/ 	.byte	0x04, 0x17
        /*000a*/ 	.short	(.L_146 - .L_145)
.L_145:
        /*000c*/ 	.word	0x00000000
        /*0010*/ 	.short	0x0000
        /*0012*/ 	.short	0x0000
        /*0014*/ 	.byte	0x00, 0xf0, 0x01, 0x1a


	//----- nvinfo : EIATTR_SPARSE_MMA_MASK
	.align		4
.L_146:
        /*0018*/ 	.byte	0x03, 0x50
        /*001a*/ 	.short	0x0000


	//----- nvinfo : EIATTR_MAXREG_COUNT
	.align		4
        /*001c*/ 	.byte	0x03, 0x1b
        /*001e*/ 	.short	0x00a8


	//----- nvinfo : EIATTR_MERCURY_ISA_VERSION
	.align		4
        /*0020*/ 	.byte	0x03, 0x5f
        /*0022*/ 	.short	0x0101


	//----- nvinfo : EIATTR_VRC_CTA_INIT_COUNT
	.align		4
        /*0024*/ 	.byte	0x02, 0x4a
	.zero		1
	.zero		1


	//----- nvinfo : EIATTR_EXIT_INSTR_OFFSETS
	.align		4
        /*0028*/ 	.byte	0x04, 0x1c
        /*002a*/ 	.short	(.L_148 - .L_147)


	//   ....[0]....
.L_147:
        /*002c*/ 	.word	0x00000010


	//----- nvinfo : EIATTR_MAX_THREADS
	.align		4
.L_148:
        /*0030*/ 	.byte	0x04, 0x05
        /*0032*/ 	.short	(.L_150 - .L_149)
.L_149:
        /*0034*/ 	.word	0x00000180
        /*0038*/ 	.word	0x00000001
        /*003c*/ 	.word	0x00000001


	//----- nvinfo : EIATTR_CBANK_PARAM_SIZE
	.align		4
.L_150:
        /*0040*/ 	.byte	0x03, 0x19
        /*0042*/ 	.short	0x0680


	//----- nvinfo : EIATTR_PARAM_CBANK
	.align		4
        /*0044*/ 	.byte	0x04, 0x0a
        /*0046*/ 	.short	(.L_152 - .L_151)
	.align		4
.L_151:
        /*0048*/ 	.word	index@(.nv.constant0._ZN7cutlass13device_kernelIN5flash11enable_sm90INS1_16FlashAttnBwdSm90INS1_25CollectiveMainloopBwdSm90ILi2ELi1ELi1EN4cute5tupleIJNS5_1CILi1EEES8_S8_EEENS6_IJNS7_ILi64EEENS7_ILi80EEENS7_ILi256EEEEEENS_6half_tEfNS_4arch4Sm90ELb0ELb0ELb0ELb1ELb0ELb0ELb1ELb1ELi2ELi1ELi1ELi1ELb0EEENS1_24CollectiveEpilogueBwdGQAISD_fSG_Li256ELb1ELb0EEENS1_19SingleTileSchedulerILb1ELb0ELb0ELi80EEEEEEEEEvNT_6ParamsE)
        /*004c*/ 	.short	0x0380
        /*004e*/ 	.short	0x0680


	//----- nvinfo : EIATTR_SW_WAR
	.align		4
.L_152:
        /*0050*/ 	.byte	0x04, 0x36
        /*0052*/ 	.short	(.L_154 - .L_153)
.L_153:
        /*0054*/ 	.word	0x00000008
.L_154:


//--------------------- .nv.info._ZN7cutlass13device_kernelIN5flash11enable_sm90INS1_16FlashAttnBwdSm90INS1_25CollectiveMainloopBwdSm90ILi2ELi1ELi1EN4cute5tupleIJNS5_1CILi1EEES8_S8_EEENS6_IJNS7_ILi64EEENS7_ILi80EEENS7_ILi256EEEEEENS_6half_tEfNS_4arch4Sm90ELb0ELb1ELb0ELb0ELb0ELb0ELb1ELb1ELi2ELi1ELi1ELi1ELb0EEENS1_21CollectiveEpilogueBwdISD_SE_SG_Li256ELb0ELb1ELi2EEENS1_19SingleTileSchedulerILb0ELb0ELb0ELi80EEEEEEEEEvNT_6ParamsE --------------------------
	.section	.nv.info._ZN7cutlass13device_kernelIN5flash11enable_sm90INS1_16FlashAttnBwdSm90INS1_25CollectiveMainloopBwdSm90ILi2ELi1ELi1EN4cute5tupleIJNS5_1CILi1EEES8_S8_EEENS6_IJNS7_ILi64EEENS7_ILi80EEENS7_ILi256EEEEEENS_6half_tEfNS_4arch4Sm90ELb0ELb1ELb0ELb0ELb0ELb0ELb1ELb1ELi2ELi1ELi1ELi1ELb0EEENS1_21CollectiveEpilogueBwdISD_SE_SG_Li256ELb0ELb1ELi2EEENS1_19SingleTileSchedulerILb0ELb0ELb0ELi80EEEEEEEEEvNT_6ParamsE,"",@"SHT_CUDA_INFO"
	.sectionflags	@""
	.align	4


	//----- nvinfo : EIATTR_CUDA_API_VERSION
	.align		4
        /*0000*/ 	.byte	0x04, 0x37
        /*0002*/ 	.short	(.L_156 - .L_155)
.L_155:
        /*0004*/ 	.word	0x00000082


	//----- nvinfo : EIATTR_KPARAM_INFO
	.align		4
.L_156:
        /*0008*/ 	.byte	0x04, 0x17
        /*000a*/ 	.short	(.L_158 - .L_157)
.L_157:
        /*000c*/ 	.word	0x00000000
        /*0010*/ 	.short	0x0000
        /*0012*/ 	.short	0x0000
        /*0014*/ 	.byte	0x00, 0xf0, 0x01, 0x24


	//----- nvinfo : EIATTR_SPARSE_MMA_MASK
	.align		4
.L_158:
        /*0018*/ 	.byte	0x03, 0x50
        /*001a*/ 	.short	0x0000


	//----- nvinfo : EIATTR_MAXREG_COUNT
	.align		4
        /*001c*/ 	.byte	0x03, 0x1b
        /*001e*/ 	.short	0x00a8


	//----- nvinfo : EIATTR_MERCURY_ISA_VERSION
	.align		4
        /*0020*/ 	.byte	0x03, 0x5f
        /*0022*/ 	.short	0x0101


	//----- nvinfo : EIATTR_VRC_CTA_INIT_COUNT
	.align		4
        /*0024*/ 	.byte	0x02, 0x4a
	.zero		1
	.zero		1


	//----- nvinfo : EIATTR_EXIT_INSTR_OFFSETS
	.align		4
        /*0028*/ 	.byte	0x04, 0x1c
        /*002a*/ 	.short	(.L_160 - .L_159)


	//   ....[0]....
.L_159:
        /*002c*/ 	.word	0x00000010


	//----- nvinfo : EIATTR_MAX_THREADS
	.align		4
.L_160:
        /*0030*/ 	.byte	0x04, 0x05
        /*0032*/ 	.short	(.L_162 - .L_161)
.L_161:
        /*0034*/ 	.word	0x00000180
        /*0038*/ 	.word	0x00000001
        /*003c*/ 	.word	0x00000001


	//----- nvinfo : EIATTR_CBANK_PARAM_SIZE
	.align		4
.L_162:
        /*0040*/ 	.byte	0x03, 0x19
        /*0042*/ 	.short	0x0900


	//----- nvinfo : EIATTR_PARAM_CBANK
	.align		4
        /*0044*/ 	.byte	0x04, 0x0a
        /*0046*/ 	.short	(.L_164 - .L_163)
	.align		4
.L_163:
        /*0048*/ 	.word	index@(.nv.constant0._ZN7cutlass13device_kernelIN5flash11enable_sm90INS1_16FlashAttnBwdSm90INS1_25CollectiveMainloopBwdSm90ILi2ELi1ELi1EN4cute5tupleIJNS5_1CILi1EEES8_S8_EEENS6_IJNS7_ILi64EEENS7_ILi80EEENS7_ILi256EEEEEENS_6half_tEfNS_4arch4Sm90ELb0ELb1ELb0ELb0ELb0ELb0ELb1ELb1ELi2ELi1ELi1ELi1ELb0EEENS1_21CollectiveEpilogueBwdISD_SE_SG_Li256ELb0ELb1ELi2EEENS1_19SingleTileSchedulerILb0ELb0ELb0ELi80EEEEEEEEEvNT_6ParamsE)
        /*004c*/ 	.short	0x0380
        /*004e*/ 	.short	0x0900


	//----- nvinfo : EIATTR_SW_WAR
	.align		4
.L_164:
        /*0050*/ 	.byte	0x04, 0x36
        /*0052*/ 	.short	(.L_166 - .L_165)
.L_165:
        /*0054*/ 	.word	0x00000008
.L_166:


//--------------------- .nv.info._ZN7cutlass13device_kernelIN5flash11enable_sm90INS1_16FlashAttnBwdSm90INS1_25CollectiveMainloopBwdSm90ILi2ELi1ELi1EN4cute5tupleIJNS5_1CILi1EEES8_S8_EEENS6_IJNS7_ILi64EEENS7_ILi80EEENS7_ILi256EEEEEENS_6half_tEfNS_4arch4Sm90ELb0ELb1ELb0ELb0ELb0ELb0ELb1ELb1ELi2ELi1ELi1ELi1ELb0EEENS1_24CollectiveEpilogueBwdGQAISD_fSG_Li256ELb0ELb0EEENS1_19SingleTileSchedulerILb0ELb0ELb0ELi80EEEEEEEEEvNT_6ParamsE --------------------------
	.section	.nv.info._ZN7cutlass13device_kernelIN5flash11enable_sm90INS1_16FlashAttnBwdSm90INS1_25CollectiveMainloopBwdSm90ILi2ELi1ELi1EN4cute5tupleIJNS5_1CILi1EEES8_S8_EEENS6_IJNS7_ILi64EEENS7_ILi80EEENS7_ILi256EEEEEENS_6half_tEfNS_4arch4Sm90ELb0ELb1ELb0ELb0ELb0ELb0ELb1ELb1ELi2ELi1ELi1ELi1ELb0EEENS1_24CollectiveEpilogueBwdGQAISD_fSG_Li256ELb0ELb0EEENS1_19SingleTileSchedulerILb0ELb0ELb0ELi80EEEEEEEEEvNT_6ParamsE,"",@"SHT_CUDA_INFO"
	.sectionflags	@""
	.align	4


	//----- nvinfo : EIATTR_CUDA_API_VERSION
	.align		4
        /*0000*/ 	.byte	0x04, 0x37
        /*0002*/ 	.short	(.L_168 - .L_167)
.L_167:
        /*0004*/ 	.word	0x00000082


	//----- nvinfo : EIATTR_KPARAM_INFO
	.align		4
.L_168:
        /*0008*/ 	.byte	0x04, 0x17
        /*000a*/ 	.short	(.L_170 - .L_169)
.L_169:
        /*000c*/ 	.word	0x00000000
        /*0010*/ 	.short	0x0000
        /*0012*/ 	.short	0x0000
        /*0014*/ 	.byte	0x00, 0xf0, 0x01, 0x1a


	//----- nvinfo : EIATTR_SPARSE_MMA_MASK
	.align		4
.L_170:
        /*0018*/ 	.byte	0x03, 0x50
        /*001a*/ 	.short	0x0000


	//----- nvinfo : EIATTR_MAXREG_COUNT
	.align		4
        /*001c*/ 	.byte	0x03, 0x1b
        /*001e*/ 	.short	0x00a8


	//----- nvinfo : EIATTR_MERCURY_ISA_VERSION
	.align		4
        /*0020*/ 	.byte	0x03, 0x5f
        /*0022*/ 	.short	0x0101


	//----- nvinfo : EIATTR_VRC_CTA_INIT_COUNT
	.align		4
        /*0024*/ 	.byte	0x02, 0x4a
	.zero		1
	.zero		1


	//----- nvinfo : EIATTR_EXIT_INSTR_OFFSETS
	.align		4
        /*0028*/ 	.byte	0x04, 0x1c
        /*002a*/ 	.short	(.L_172 - .L_171)


	//   ....[0]....
.L_171:
        /*002c*/ 	.word	0x00000010


	//----- nvinfo : EIATTR_MAX_THREADS
	.align		4
.L_172:
        /*0030*/ 	.byte	0x04, 0x05
        /*0032*/ 	.short	(.L_174 - .L_173)
.L_173:
        /*0034*/ 	.word	0x00000180
        /*0038*/ 	.word	0x00000001
        /*003c*/ 	.word	0x00000001


	//----- nvinfo : EIATTR_CBANK_PARAM_SIZE
	.align		4
.L_174:
        /*0040*/ 	.byte	0x03, 0x19
        /*0042*/ 	.short	0x0680


	//----- nvinfo : EIATTR_PARAM_CBANK
	.align		4
        /*0044*/ 	.byte	0x04, 0x0a
        /*0046*/ 	.short	(.L_176 - .L_175)
	.align		4
.L_175:
        /*0048*/ 	.word	index@(.nv.constant0._ZN7cutlass13device_kernelIN5flash11enable_sm90INS1_16FlashAttnBwdSm90INS1_25CollectiveMainloopBwdSm90ILi2ELi1ELi1EN4cute5tupleIJNS5_1CILi1EEES8_S8_EEENS6_IJNS7_ILi64EEENS7_ILi80EEENS7_ILi256EEEEEENS_6half_tEfNS_4arch4Sm90ELb0ELb1ELb0ELb0ELb0ELb0ELb1ELb1ELi2ELi1ELi1ELi1ELb0EEENS1_24CollectiveEpilogueBwdGQAISD_fSG_Li256ELb0ELb0EEENS1_19SingleTileSchedulerILb0ELb0ELb0ELi80EEEEEEEEEvNT_6ParamsE)
        /*004c*/ 	.short	0x0380
        /*004e*/ 	.short	0x0680


	//----- nvinfo : EIATTR_SW_WAR
	.align		4
.L_176:
        /*0050*/ 	.byte	0x04, 0x36
        /*0052*/ 	.short	(.L_178 - .L_177)
.L_177:
        /*0054*/ 	.word	0x00000008
.L_178:


//--------------------- .nv.info._ZN7cutlass13device_kernelIN5flash11enable_sm90INS1_16FlashAttnBwdSm90INS1_25CollectiveMainloopBwdSm90ILi2ELi1ELi1EN4cute5tupleIJNS5_1CILi1EEES8_S8_EEENS6_IJNS7_ILi64EEENS7_ILi80EEENS7_ILi256EEEEEENS_6half_tEfNS_4arch4Sm90ELb0ELb1ELb0ELb1ELb0ELb0ELb1ELb1ELi2ELi1ELi1ELi1ELb0EEENS1_21CollectiveEpilogueBwdISD_SE_SG_Li256ELb1ELb1ELi2EEENS1_19SingleTileSchedulerILb1ELb0ELb0ELi80EEEEEEEEEvNT_6ParamsE --------------------------
	.section	.nv.info._ZN7cutlass13device_kernelIN5flash11enable_sm90INS1_16FlashAttnBwdSm90INS1_25CollectiveMainloopBwdSm90ILi2ELi1ELi1EN4cute5tupleIJNS5_1CILi1EEES8_S8_EEENS6_IJNS7_ILi64EEENS7_ILi80EEENS7_ILi256EEEEEENS_6half_tEfNS_4arch4Sm90ELb0ELb1ELb0ELb1ELb0ELb0ELb1ELb1ELi2ELi1ELi1ELi1ELb0EEENS1_21CollectiveEpilogueBwdISD_SE_SG_Li256ELb1ELb1ELi2EEENS1_19SingleTileSchedulerILb1ELb0ELb0ELi80EEEEEEEEEvNT_6ParamsE,"",@"SHT_CUDA_INFO"
	.sectionflags	@""
	.align	4


	//----- nvinfo : EIATTR_CUDA_API_VERSION
	.align		4
        /*0000*/ 	.byte	0x04, 0x37
        /*0002*/ 	.short	(.L_180 - .L_179)
.L_179:
        /*0004*/ 	.word	0x00000082


	//----- nvinfo : EIATTR_KPARAM_INFO
	.align		4
.L_180:
        /*0008*/ 	.byte	0x04, 0x17
        /*000a*/ 	.short	(.L_182 - .L_181)
.L_181:
        /*000c*/ 	.word	0x00000000
        /*0010*/ 	.short	0x0000
        /*0012*/ 	.short	0x0000
        /*0014*/ 	.byte	0x00, 0xf0, 0x01, 0x1a


	//----- nvinfo : EIATTR_SPARSE_MMA_MASK
	.align		4
.L_182:
        /*0018*/ 	.byte	0x03, 0x50
        /*001a*/ 	.short	0x0000


	//----- nvinfo : EIATTR_MAXREG_COUNT
	.align		4
        /*001c*/ 	.byte	0x03, 0x1b
        /*001e*/ 	.short	0x00a8


	//----- nvinfo : EIATTR_MERCURY_ISA_VERSION
	.align		4
        /*0020*/ 	.byte	0x03, 0x5f
        /*0022*/ 	.short	0x0101


	//----- nvinfo : EIATTR_VRC_CTA_INIT_COUNT
	.align		4
        /*0024*/ 	.byte	0x02, 0x4a
	.zero		1
	.zero		1


	//----- nvinfo : EIATTR_EXIT_INSTR_OFFSETS
	.align		4
        /*0028*/ 	.byte	0x04, 0x1c
        /*002a*/ 	.short	(.L_184 - .L_183)


	//   ....[0]....
.L_183:
        /*002c*/ 	.word	0x00000010


	//----- nvinfo : EIATTR_MAX_THREADS
	.align		4
.L_184:
        /*0030*/ 	.byte	0x04, 0x05
        /*0032*/ 	.short	(.L_186 - .L_185)
.L_185:
        /*0034*/ 	.word	0x00000180
        /*0038*/ 	.word	0x00000001
        /*003c*/ 	.word	0x00000001


	//----- nvinfo : EIATTR_CBANK_PARAM_SIZE
	.align		4
.L_186:
        /*0040*/ 	.byte	0x03, 0x19
        /*0042*/ 	.short	0x0680


	//----- nvinfo : EIATTR_PARAM_CBANK
	.align		4
        /*0044*/ 	.byte	0x04, 0x0a
        /*0046*/ 	.short	(.L_188 - .L_187)
	.align		4
.L_187:
        /*0048*/ 	.word	index@(.nv.constant0._ZN7cutlass13device_kernelIN5flash11enable_sm90INS1_16FlashAttnBwdSm90INS1_25CollectiveMainloopBwdSm90ILi2ELi1ELi1EN4cute5tupleIJNS5_1CILi1EEES8_S8_EEENS6_IJNS7_ILi64EEENS7_ILi80EEENS7_ILi256EEEEEENS_6half_tEfNS_4arch4Sm90ELb0ELb1ELb0ELb1ELb0ELb0ELb1ELb1ELi2ELi1ELi1ELi1ELb0EEENS1_21CollectiveEpilogueBwdISD_SE_SG_Li256ELb1ELb1ELi2EEENS1_19SingleTileSchedulerILb1ELb0ELb0ELi80EEEEEEEEEvNT_6ParamsE)
        /*004c*/ 	.short	0x0380
        /*004e*/ 	.short	0x0680


	//----- nvinfo : EIATTR_SW_WAR
	.align		4
.L_188:
        /*0050*/ 	.byte	0x04, 0x36
        /*0052*/ 	.short	(.L_190 - .L_189)
.L_189:
        /*0054*/ 	.word	0x00000008
.L_190:


//--------------------- .nv.info._ZN7cutlass13device_kernelIN5flash11enable_sm90INS1_16FlashAttnBwdSm90INS1_25CollectiveMainloopBwdSm90ILi2ELi1ELi1EN4cute5tupleIJNS5_1CILi1EEES8_S8_EEENS6_IJNS7_ILi64EEENS7_ILi80EEENS7_ILi256EEEEEENS_6half_tEfNS_4arch4Sm90ELb0ELb1ELb0ELb1ELb0ELb0ELb1ELb1ELi2ELi1ELi1ELi1ELb0EEENS1_24CollectiveEpilogueBwdGQAISD_fSG_Li256ELb1ELb0EEENS1_19SingleTileSchedulerILb1ELb0ELb0ELi80EEEEEEEEEvNT_6ParamsE --------------------------
	.section	.nv.info._ZN7cutlass13device_kernelIN5flash11enable_sm90INS1_16FlashAttnBwdSm90INS1_25CollectiveMainloopBwdSm90ILi2ELi1ELi1EN4cute5tupleIJNS5_1CILi1EEES8_S8_EEENS6_IJNS7_ILi64EEENS7_ILi80EEENS7_ILi256EEEEEENS_6half_tEfNS_4arch4Sm90ELb0ELb1ELb0ELb1ELb0ELb0ELb1ELb1ELi2ELi1ELi1ELi1ELb0EEENS1_24CollectiveEpilogueBwdGQAISD_fSG_Li256ELb1ELb0EEENS1_19SingleTileSchedulerILb1ELb0ELb0ELi80EEEEEEEEEvNT_6ParamsE,"",@"SHT_CUDA_INFO"
	.sectionflags	@""
	.align	4


	//----- nvinfo : EIATTR_CUDA_API_VERSION
	.align		4
        /*0000*/ 	.byte	0x04, 0x37
        /*0002*/ 	.short	(.L_192 - .L_191)
.L_191:
        /*0004*/ 	.word	0x00000082


	//----- nvinfo : EIATTR_KPARAM_INFO
	.align		4
.L_192:
        /*0008*/ 	.byte	0x04, 0x17
        /*000a*/ 	.short	(.L_194 - .L_193)
.L_193:
        /*000c*/ 	.word	0x00000000
        /*0010*/ 	.short	0x0000
        /*0012*/ 	.short	0x0000
        /*0014*/ 	.byte	0x00, 0xf0, 0x01, 0x1a


	//----- nvinfo : EIATTR_SPARSE_MMA_MASK
	.align		4
.L_194:
        /*0018*/ 	.byte	0x03, 0x50
        /*001a*/ 	.short	0x0000


	//----- nvinfo : EIATTR_MAXREG_COUNT
	.align		4
        /*001c*/ 	.byte	0x03, 0x1b
        /*001e*/ 	.short	0x00a8


	//----- nvinfo : EIATTR_MERCURY_ISA_VERSION
	.align		4
        /*0020*/ 	.byte	0x03, 0x5f
        /*0022*/ 	.short	0x0101


	//----- nvinfo : EIATTR_VRC_CTA_INIT_COUNT
	.align		4
        /*0024*/ 	.byte	0x02, 0x4a
	.zero		1
	.zero		1


	//----- nvinfo : EIATTR_EXIT_INSTR_OFFSETS
	.align		4
        /*0028*/ 	.byte	0x04, 0x1c
        /*002a*/ 	.short	(.L_196 - .L_195)


	//   ....[0]....
.L_195:
        /*002c*/ 	.word	0x00000010


	//----- nvinfo : EIATTR_MAX_THREADS
	.align		4
.L_196:
        /*0030*/ 	.byte	0x04, 0x05
        /*0032*/ 	.short	(.L_198 - .L_197)
.L_197:
        /*0034*/ 	.word	0x00000180
        /*0038*/ 	.word	0x00000001
        /*003c*/ 	.word	0x00000001


	//----- nvinfo : EIATTR_CBANK_PARAM_SIZE
	.align		4
.L_198:
        /*0040*/ 	.byte	0x03, 0x19
        /*0042*/ 	.short	0x0680


	//----- nvinfo : EIATTR_PARAM_CBANK
	.align		4
        /*0044*/ 	.byte	0x04, 0x0a
        /*0046*/ 	.short	(.L_200 - .L_199)
	.align		4
.L_199:
        /*0048*/ 	.word	index@(.nv.constant0._ZN7cutlass13device_kernelIN5flash11enable_sm90INS1_16FlashAttnBwdSm90INS1_25CollectiveMainloopBwdSm90ILi2ELi1ELi1EN4cute5tupleIJNS5_1CILi1EEES8_S8_EEENS6_IJNS7_ILi64EEENS7_ILi80EEENS7_ILi256EEEEEENS_6half_tEfNS_4arch4Sm90ELb0ELb1ELb0ELb1ELb0ELb0ELb1ELb1ELi2ELi1ELi1ELi1ELb0EEENS1_24CollectiveEpilogueBwdGQAISD_fSG_Li256ELb1ELb0EEENS1_19SingleTileSchedulerILb1ELb0ELb0ELi80EEEEEEEEEvNT_6ParamsE)
        /*004c*/ 	.short	0x0380
        /*004e*/ 	.short	0x0680


	//----- nvinfo : EIATTR_SW_WAR
	.align		4
.L_200:
        /*0050*/ 	.byte	0x04, 0x36
        /*0052*/ 	.short	(.L_202 - .L_201)
.L_201:
        /*0054*/ 	.word	0x00000008
.L_202:


//--------------------- .nv.info._ZN7cutlass13device_kernelIN5flash11enable_sm90INS1_16FlashAttnBwdSm90INS1_25CollectiveMainloopBwdSm90ILi2ELi1ELi1EN4cute5tupleIJNS5_1CILi1EEES8_S8_EEENS6_IJNS7_ILi64EEENS7_ILi80EEENS7_ILi256EEEEEENS_6half_tEfNS_4arch4Sm90ELb1ELb0ELb0ELb0ELb0ELb0ELb1ELb1ELi2ELi1ELi1ELi1ELb0EEENS1_21CollectiveEpilogueBwdISD_SE_SG_Li256ELb0ELb1ELi2EEENS1_25SingleTileBwdLPTSchedulerILb0ELi80ELb0EEEEEEEEEvNT_6ParamsE --------------------------
	.section	.nv.info._ZN7cutlass13device_kernelIN5flash11enable_sm90INS1_16FlashAttnBwdSm90INS1_25CollectiveMainloopBwdSm90ILi2ELi1ELi1EN4cute5tupleIJNS5_1CILi1EEES8_S8_EEENS6_IJNS7_ILi64EEENS7_ILi80EEENS7_ILi256EEEEEENS_6half_tEfNS_4arch4Sm90ELb1ELb0ELb0ELb0ELb0ELb0ELb1ELb1ELi2ELi1ELi1ELi1ELb0EEENS1_21CollectiveEpilogueBwdISD_SE_SG_Li256ELb0ELb1ELi2EEENS1_25SingleTileBwdLPTSchedulerILb0ELi80ELb0EEEEEEEEEvNT_6ParamsE,"",@"SHT_CUDA_INFO"
	.sectionflags	@""
	.align	4


	//----- nvinfo : EIATTR_CUDA_API_VERSION
	.align		4
        /*0000*/ 	.byte	0x04, 0x37
        /*0002*/ 	.short	(.L_204 - .L_203)
.L_203:
        /*0004*/ 	.word	0x00000082


	//----- nvinfo : EIATTR_KPARAM_INFO
	.align		4
.L_204:
        /*0008*/ 	.byte	0x04, 0x17
        /*000a*/ 	.short	(.L_206 - .L_205)
.L_205:
        /*000c*/ 	.word	0x00000000
        /*0010*/ 	.short	0x0000
        /*0012*/ 	.short	0x0000
        /*0014*/ 	.byte	0x00, 0xf0, 0x01, 0x24


	//----- nvinfo : EIATTR_SPARSE_MMA_MASK
	.align		4
.L_206:
        /*0018*/ 	.byte	0x03, 0x50
        /*001a*/ 	.short	0x0000


	//----- nvinfo : EIATTR_MAXREG_COUNT
	.align		4
        /*001c*/ 	.byte	0x03, 0x1b
        /*001e*/ 	.short	0x00a8


	//----- nvinfo : EIATTR_MERCURY_ISA_VERSION
	.align		4
        /*0020*/ 	.byte	0x03, 0x5f
        /*0022*/ 	.short	0x0101


	//----- nvinfo : EIATTR_VRC_CTA_INIT_COUNT
	.align		4
        /*0024*/ 	.byte	0x02, 0x4a
	.zero		1
	.zero		1


	//----- nvinfo : EIATTR_EXIT_INSTR_OFFSETS
	.align		4
        /*0028*/ 	.byte	0x04, 0x1c
        /*002a*/ 	.short	(.L_208 - .L_207)


	//   ....[0]....
.L_207:
        /*002c*/ 	.word	0x00000010


	//----- nvinfo : EIATTR_MAX_THREADS
	.align		4
.L_208:
        /*0030*/ 	.byte	0x04, 0x05
        /*0032*/ 	.short	(.L_210 - .L_209)
.L_209:
        /*0034*/ 	.word	0x00000180
        /*0038*/ 	.word	0x00000001
        /*003c*/ 	.word	0x00000001


	//----- nvinfo : EIATTR_CBANK_PARAM_SIZE
	.align		4
.L_210:
        /*0040*/ 	.byte	0x03, 0x19
        /*0042*/ 	.short	0x0900


	//----- nvinfo : EIATTR_PARAM_CBANK
	.align		4
        /*0044*/ 	.byte	0x04, 0x0a
        /*0046*/ 	.short	(.L_212 - .L_211)
	.align		4
.L_211:
        /*0048*/ 	.word	index@(.nv.constant0._ZN7cutlass13device_kernelIN5flash11enable_sm90INS1_16FlashAttnBwdSm90INS1_25CollectiveMainloopBwdSm90ILi2ELi1ELi1EN4cute5tupleIJNS5_1CILi1EEES8_S8_EEENS6_IJNS7_ILi64EEENS7_ILi80EEENS7_ILi256EEEEEENS_6half_tEfNS_4arch4Sm90ELb1ELb0ELb0ELb0ELb0ELb0ELb1ELb1ELi2ELi1ELi1ELi1ELb0EEENS1_21CollectiveEpilogueBwdISD_SE_SG_Li256ELb0ELb1ELi2EEENS1_25SingleTileBwdLPTSchedulerILb0ELi80ELb0EEEEEEEEEvNT_6ParamsE)
        /*004c*/ 	.short	0x0380
        /*004e*/ 	.short	0x0900


	//----- nvinfo : EIATTR_SW_WAR
	.align		4
.L_212:
        /*0050*/ 	.byte	0x04, 0x36
        /*0052*/ 	.short	(.L_214 - .L_213)
.L_213:
        /*0054*/ 	.word	0x00000008
.L_214:


//--------------------- .nv.info._ZN7cutlass13device_kernelIN5flash11enable_sm90INS1_16FlashAttnBwdSm90INS1_25CollectiveMainloopBwdSm90ILi2ELi1ELi1EN4cute5tupleIJNS5_1CILi1EEES8_S8_EEENS6_IJNS7_ILi64EEENS7_ILi80EEENS7_ILi256EEEEEENS_6half_tEfNS_4arch4Sm90ELb1ELb0ELb0ELb0ELb0ELb0ELb1ELb1ELi2ELi1ELi1ELi1ELb0EEENS1_24CollectiveEpilogueBwdGQAISD_fSG_Li256ELb0ELb0EEENS1_25SingleTileBwdLPTSchedulerILb0ELi80ELb0EEEEEEEEEvNT_6ParamsE --------------------------
	.section	.nv.info._ZN7cutlass13device_kernelIN5flash11enable_sm90INS1_16FlashAttnBwdSm90INS1_25CollectiveMainloopBwdSm90ILi2ELi1ELi1EN4cute5tupleIJNS5_1CILi1EEES8_S8_EEENS6_IJNS7_ILi64EEENS7_ILi80EEENS7_ILi256EEEEEENS_6half_tEfNS_4arch4Sm90ELb1ELb0ELb0ELb0ELb0ELb0ELb1ELb1ELi2ELi1ELi1ELi1ELb0EEENS1_24CollectiveEpilogueBwdGQAISD_fSG_Li256ELb0ELb0EEENS1_25SingleTileBwdLPTSchedulerILb0ELi80ELb0EEEEEEEEEvNT_6ParamsE,"",@"SHT_CUDA_INFO"
	.sectionflags	@""
	.align	4


	//----- nvinfo : EIATTR_CUDA_API_VERSION
	.align		4
        /*0000*/ 	.byte	0x04, 0x37
        /*0002*/ 	.short	(.L_216 - .L_215)
.L_215:
        /*0004*/ 	.word	0x00000082


	//----- nvinfo : EIATTR_KPARAM_INFO
	.align		4
.L_216:
        /*0008*/ 	.byte	0x04, 0x17
        /*000a*/ 	.short	(.L_218 - .L_217)
.L_217:
        /*000c*/ 	.word	0x00000000
        /*0010*/ 	.short	0x0000
        /*0012*/ 	.short	0x0000
        /*0014*/ 	.byte	0x00, 0xf0, 0x01, 0x1c


	//----- nvinfo : EIATTR_SPARSE_MMA_MASK
	.align		4
.L_218:
        /*0018*/ 	.byte	0x03, 0x50
        /*001a*/ 	.short	0x0000


	//----- nvinfo : EIATTR_MAXREG_COUNT
	.align		4
        /*001c*/ 	.byte	0x03, 0x1b
        /*001e*/ 	.short	0x00a8


	//----- nvinfo : EIATTR_MERCURY_ISA_VERSION
	.align		4
        /*0020*/ 	.byte	0x03, 0x5f
        /*0022*/ 	.short	0x0101


	//----- nvinfo : EIATTR_VRC_CTA_INIT_COUNT
	.align		4
        /*0024*/ 	.byte	0x02, 0x4a
	.zero		1
	.zero		1


	//----- nvinfo : EIATTR_EXIT_INSTR_OFFSETS
	.align		4
        /*0028*/ 	.byte	0x04, 0x1c
        /*002a*/ 	.short	(.L_220 - .L_219)


	//   ....[0]....
.L_219:
        /*002c*/ 	.word	0x00000010


	//----- nvinfo : EIATTR_MAX_THREADS
	.align		4
.L_220:
        /*0030*/ 	.byte	0x04, 0x05
        /*0032*/ 	.short	(.L_222 - .L_221)
.L_221:
        /*0034*/ 	.word	0x00000180
        /*0038*/ 	.word	0x00000001
        /*003c*/ 	.word	0x00000001


	//----- nvinfo : EIATTR_CBANK_PARAM_SIZE
	.align		4
.L_222:
        /*0040*/ 	.byte	0x03, 0x19
        /*0042*/ 	.short	0x0700


	//----- nvinfo : EIATTR_PARAM_CBANK
	.align		4
        /*0044*/ 	.byte	0x04, 0x0a
        /*0046*/ 	.short	(.L_224 - .L_223)
	.align		4
.L_223:
        /*0048*/ 	.word	index@(.nv.constant0._ZN7cutlass13device_kernelIN5flash11enable_sm90INS1_16FlashAttnBwdSm90INS1_25CollectiveMainloopBwdSm90ILi2ELi1ELi1EN4cute5tupleIJNS5_1CILi1EEES8_S8_EEENS6_IJNS7_ILi64EEENS7_ILi80EEENS7_ILi256EEEEEENS_6half_tEfNS_4arch4Sm90ELb1ELb0ELb0ELb0ELb0ELb0ELb1ELb1ELi2ELi1ELi1ELi1ELb0EEENS1_24CollectiveEpilogueBwdGQAISD_fSG_Li256ELb0ELb0EEENS1_25SingleTileBwdLPTSchedulerILb0ELi80ELb0EEEEEEEEEvNT_6ParamsE)
        /*004c*/ 	.short	0x0380
        /*004e*/ 	.short	0x0700


	//----- nvinfo : EIATTR_SW_WAR
	.align		4
.L_224:
        /*0050*/ 	.byte	0x04, 0x36
        /*0052*/ 	.short	(.L_226 - .L_225)
.L_225:
        /*0054*/ 	.word	0x00000008
.L_226:


//--------------------- .nv.info._ZN7cutlass13device_kernelIN5flash22FlashAttnBwdPreprocessIN4cute5tupleIJNS3_1CILi64EEENS5_ILi256EEEEEENS_6half_tEfNS_4arch4Sm90ELb1ELb0EEEEEvNT_6ParamsE --------------------------
	.section	.nv.info._ZN7cutlass13device_kernelIN5flash22FlashAttnBwdPreprocessIN4cute5tupleIJNS3_1CILi64EEENS5_ILi256EEEEEENS_6half_tEfNS_4arch4Sm90ELb1ELb0EEEEEvNT_6ParamsE,"",@"SHT_CUDA_INFO"
	.sectionflags	@""
	.align	4


	//----- nvinfo : EIATTR_CUDA_API_VERSION
	.align		4
        /*0000*/ 	.byte	0x04, 0x37
        /*0002*/ 	.short	(.L_228 - .L_227)
.L_227:
        /*0004*/ 	.word	0x00000082


	//----- nvinfo : EIATTR_KPARAM_INFO
	.align		4
.L_228:
        /*0008*/ 	.byte	0x04, 0x17
        /*000a*/ 	.short	(.L_230 - .L_229)
.L_229:
        /*000c*/ 	.word	0x00000000
        /*0010*/ 	.short	0x0000
        /*0012*/ 	.short	0x0000
        /*0014*/ 	.byte	0x00, 0xf0, 0xc1, 0x03


	//----- nvinfo : EIATTR_SPARSE_MMA_MASK
	.align		4
.L_230:
        /*0018*/ 	.byte	0x03, 0x50
        /*001a*/ 	.short	0x0000


	//----- nvinfo : EIATTR_MAXREG_COUNT
	.align		4
        /*001c*/ 	.byte	0x03, 0x1b
        /*001e*/ 	.short	0x0080


	//----- nvinfo : EIATTR_MERCURY_ISA_VERSION
	.align		4
        /*0020*/ 	.byte	0x03, 0x5f
        /*0022*/ 	.short	0x0101


	//----- nvinfo : EIATTR_COOP_GROUP_MASK_REGIDS
	.align		4
        /*0024*/ 	.byte	0x04, 0x29
        /*0026*/ 	.short	(.L_232 - .L_231)


	//   ....[0]....
.L_231:
        /*0028*/ 	.word	0xffffffff


	//   ....[1]....
        /*002c*/ 	.word	0xffffffff


	//   ....[2]....
        /*0030*/ 	.word	0xffffffff


	//   ....[3]....
        /*0034*/ 	.word	0xffffffff


	//   ....[4]....
        /*0038*/ 	.word	0xffffffff


	//   ....[5]....
        /*003c*/ 	.word	0xffffffff


	//   ....[6]....
        /*0040*/ 	.word	0xffffffff


	//   ....[7]....
        /*0044*/ 	.word	0xffffffff


	//   ....[8]....
        /*0048*/ 	.word	0xffffffff


	//   ....[9]....
        /*004c*/ 	.word	0xffffffff


	//   ....[10]....
        /*0050*/ 	.word	0xffffffff


	//   ....[11]....
        /*0054*/ 	.word	0xffffffff


	//   ....[12]....
        /*0058*/ 	.word	0xffffffff


	//   ....[13]....
        /*005c*/ 	.word	0xffffffff


	//   ....[14]....
        /*0060*/ 	.word	0xffffffff


	//   ....[15]....
        /*0064*/ 	.word	0xffffffff


	//----- nvinfo : EIATTR_COOP_GROUP_INSTR_OFFSETS
	.align		4
.L_232:
        /*0068*/ 	.byte	0x04, 0x28
        /*006a*/ 	.short	(.L_234 - .L_233)


	//   ....[0]....
.L_233:
        /*006c*/ 	.word	0x00001a90


	//   ....[1]....
        /*0070*/ 	.word	0x00001ab0


	//   ....[2]....
        /*0074*/ 	.word	0x00001ac0


	//   ....[3]....
        /*0078*/ 	.word	0x00001ad0


	//   ....[4]....
        /*007c*/ 	.word	0x00001b00


	//   ....[5]....
        /*0080*/ 	.word	0x00001b20


	//   ....[6]....
        /*0084*/ 	.word	0x00001b40


	//   ....[7]....
        /*0088*/ 	.word	0x00001b50


	//   ....[8]....
        /*008c*/ 	.word	0x00001b80


	//   ....[9]....
        /*0090*/ 	.word	0x00001ba0


	//   ....[10]....
        /*0094*/ 	.word	0x00001bc0


	//   ....[11]....
        /*0098*/ 	.word	0x00001bd0


	//   ....[12]....
        /*009c*/ 	.word	0x00001c00


	//   ....[13]....
        /*00a0*/ 	.word	0x00001c30


	//   ....[14]....
        /*00a4*/ 	.word	0x00001c60


	//   ....[15]....
        /*00a8*/ 	.word	0x00001c70


	//----- nvinfo : EIATTR_VRC_CTA_INIT_COUNT
	.align		4
.L_234:
        /*00ac*/ 	.byte	0x02, 0x4a
	.zero		1
	.zero		1


	//----- nvinfo : EIATTR_EXIT_INSTR_OFFSETS
	.align		4
        /*00b0*/ 	.byte	0x04, 0x1c
        /*00b2*/ 	.short	(.L_236 - .L_235)


	//   ....[0]....
.L_235:
        /*00b4*/ 	.word	0x00002270


	//   ....[1]....
        /*00b8*/ 	.word	0x000022f0


	//----- nvinfo : EIATTR_MAX_THREADS
	.align		4
.L_236:
        /*00bc*/ 	.byte	0x04, 0x05
        /*00be*/ 	.short	(.L_238 - .L_237)
.L_237:
        /*00c0*/ 	.word	0x00000100
        /*00c4*/ 	.word	0x00000001
        /*00c8*/ 	.word	0x00000001


	//----- nvinfo : EIATTR_CRS_STACK_SIZE
	.align		4
.L_238:
        /*00cc*/ 	.byte	0x04, 0x1e
        /*00ce*/ 	.short	(.L_240 - .L_239)
.L_239:
        /*00d0*/ 	.word	0x00000000


	//----- nvinfo : EIATTR_CBANK_PARAM_SIZE
	.align		4
.L_240:
        /*00d4*/ 	.byte	0x03, 0x19
        /*00d6*/ 	.short	0x00f0


	//----- nvinfo : EIATTR_PARAM_CBANK
	.align		4
        /*00d8*/ 	.byte	0x04, 0x0a
        /*00da*/ 	.short	(.L_242 - .L_241)
	.align		4
.L_241:
        /*00dc*/ 	.word	index@(.nv.constant0._ZN7cutlass13device_kernelIN5flash22FlashAttnBwdPreprocessIN4cute5tupleIJNS3_1CILi64EEENS5_ILi256EEEEEENS_6half_tEfNS_4arch4Sm90ELb1ELb0EEEEEvNT_6ParamsE)
        /*00e0*/ 	.short	0x0380
        /*00e2*/ 	.short	0x00f0


	//----- nvinfo : EIATTR_SW_WAR
	.align		4
.L_242:
        /*00e4*/ 	.byte	0x04, 0x36
        /*00e6*/ 	.short	(.L_244 - .L_243)
.L_243:
        /*00e8*/ 	.word	0x00000008
.L_244:


//--------------------- .nv.info._ZN7cutlass13device_kernelIN5flash11enable_sm90INS1_16FlashAttnBwdSm90INS1_25CollectiveMainloopBwdSm90ILi2ELi1ELi1EN4cute5tupleIJNS5_1CILi1EEES8_S8_EEENS6_IJNS7_ILi64EEENS7_ILi80EEENS7_ILi256EEEEEENS_6half_tEfNS_4arch4Sm90ELb1ELb0ELb0ELb1ELb0ELb0ELb1ELb1ELi2ELi1ELi1ELi1ELb0EEENS1_21CollectiveEpilogueBwdISD_SE_SG_Li256ELb1ELb1ELi2EEENS1_25SingleTileBwdLPTSchedulerILb1ELi80ELb0EEEEEEEEEvNT_6ParamsE --------------------------
	.section	.nv.info._ZN7cutlass13device_kernelIN5flash11enable_sm90INS1_16FlashAttnBwdSm90INS1_25CollectiveMainloopBwdSm90ILi2ELi1ELi1EN4cute5tupleIJNS5_1CILi1EEES8_S8_EEENS6_IJNS7_ILi64EEENS7_ILi80EEENS7_ILi256EEEEEENS_6half_tEfNS_4arch4Sm90ELb1ELb0ELb0ELb1ELb0ELb0ELb1ELb1ELi2ELi1ELi1ELi1ELb0EEENS1_21CollectiveEpilogueBwdISD_SE_SG_Li256ELb1ELb1ELi2EEENS1_25SingleTileBwdLPTSchedulerILb1ELi80ELb0EEEEEEEEEvNT_6ParamsE,"",@"SHT_CUDA_INFO"
	.sectionflags	@""
	.align	4


	//----- nvinfo : EIATTR_CUDA_API_VERSION
	.align		4
        /*0000*/ 	.byte	0x04, 0x37
        /*0002*/ 	.short	(.L_246 - .L_245)
.L_245:
        /*0004*/ 	.word	0x00000082


	//----- nvinfo : EIATTR_KPARAM_INFO
	.align		4
.L_246:
        /*0008*/ 	.byte	0x04, 0x17
        /*000a*/ 	.short	(.L_248 - .L_247)
.L_247:
        /*000c*/ 	.word	0x00000000
        /*0010*/ 	.short	0x0000
        /*0012*/ 	.short	0x0000
        /*0014*/ 	.byte	0x00, 0xf0, 0x01, 0x1a


	//----- nvinfo : EIATTR_SPARSE_MMA_MASK
	.align		4
.L_248:
        /*0018*/ 	.byte	0x03, 0x50
        /*001a*/ 	.short	0x0000


	//----- nvinfo : EIATTR_MAXREG_COUNT
	.align		4
        /*001c*/ 	.byte	0x03, 0x1b
        /*001e*/ 	.short	0x00a8


	//----- nvinfo : EIATTR_MERCURY_ISA_VERSION
	.align		4
        /*0020*/ 	.byte	0x03, 0x5f
        /*0022*/ 	.short	0x0101


	//----- nvinfo : EIATTR_VRC_CTA_INIT_COUNT
	.align		4
        /*0024*/ 	.byte	0x02, 0x4a
	.zero		1
	.zero		1


	//----- nvinfo : EIATTR_EXIT_INSTR_OFFSETS
	.align		4
        /*0028*/ 	.byte	0x04, 0x1c
        /*002a*/ 	.short	(.L_250 - .L_249)


	//   ....[0]....
.L_249:
        /*002c*/ 	.word	0x00000010


	//----- nvinfo : EIATTR_MAX_THREADS
	.align		4
.L_250:
        /*0030*/ 	.byte	0x04, 0x05
        /*0032*/ 	.short	(.L_252 - .L_251)
.L_251:
        /*0034*/ 	.word	0x00000180
        /*0038*/ 	.word	0x00000001
        /*003c*/ 	.word	0x00000001


	//----- nvinfo : EIATTR_CBANK_PARAM_SIZE
	.align		4
.L_252:
        /*0040*/ 	.byte	0x03, 0x19
        /*0042*/ 	.short	0x0680


	//----- nvinfo : EIATTR_PARAM_CBANK
	.align		4
        /*0044*/ 	.byte	0x04, 0x0a
        /*0046*/ 	.short	(.L_254 - .L_253)
	.align		4
.L_253:
        /*0048*/ 	.word	index@(.nv.constant0._ZN7cutlass13device_kernelIN5flash11enable_sm90INS1_16FlashAttnBwdSm90INS1_25CollectiveMainloopBwdSm90ILi2ELi1ELi1EN4cute5tupleIJNS5_1CILi1EEES8_S8_EEENS6_IJNS7_ILi64EEENS7_ILi80EEENS7_ILi256EEEEEENS_6half_tEfNS_4arch4Sm90ELb1ELb0ELb0ELb1ELb0ELb0ELb1ELb1ELi2ELi1ELi1ELi1ELb0EEENS1_21CollectiveEpilogueBwdISD_SE_SG_Li256ELb1ELb1ELi2EEENS1_25SingleTileBwdLPTSchedulerILb1ELi80ELb0EEEEEEEEEvNT_6ParamsE)
        /*004c*/ 	.short	0x0380
        /*004e*/ 	.short	0x0680


	//----- nvinfo : EIATTR_SW_WAR
	.align		4
.L_254:
        /*0050*/ 	.byte	0x04, 0x36
        /*0052*/ 	.short	(.L_256 - .L_255)
.L_255:
        /*0054*/ 	.word	0x00000008
.L_256:


//--------------------- .nv.info._ZN7cutlass13device_kernelIN5flash32FlashAttnBwdPostprocessConvertdQIN4cute5tupleIJNS3_1CILi80EEENS5_ILi256EEEEEENS_6half_tEfNS_4arch4Sm90ELi256ENS3_8TiledMMAINS3_8MMA_AtomIJNS3_4SM904GMMA25MMA_64x16x16_F32F16F16_SSILNSF_5MajorE1ELSH_1ELNSF_7ScaleInE1ELSI_1EEEEEENS3_6LayoutINS4_IJNS5_ILi2EEENS5_ILi1EEESN_EEENS4_IJSN_NS5_ILi0EEESP_EEEEENS4_IJNS3_10UnderscoreESS_SS_EEEEELb1EEEEEvNT_6ParamsE --------------------------
	.section	.nv.info._ZN7cutlass13device_kernelIN5flash32FlashAttnBwdPostprocessConvertdQIN4cute5tupleIJNS3_1CILi80EEENS5_ILi256EEEEEENS_6half_tEfNS_4arch4Sm90ELi256ENS3_8TiledMMAINS3_8MMA_AtomIJNS3_4SM904GMMA25MMA_64x16x16_F32F16F16_SSILNSF_5MajorE1ELSH_1ELNSF_7ScaleInE1ELSI_1EEEEEENS3_6LayoutINS4_IJNS5_ILi2EEENS5_ILi1EEESN_EEENS4_IJSN_NS5_ILi0EEESP_EEEEENS4_IJNS3_10UnderscoreESS_SS_EEEEELb1EEEEEvNT_6ParamsE,"",@"SHT_CUDA_INFO"
	.sectionflags	@""
	.align	4


	//----- nvinfo : EIATTR_CUDA_API_VERSION
	.align		4
        /*0000*/ 	.byte	0x04, 0x37
        /*0002*/ 	.short	(.L_258 - .L_257)
.L_257:
        /*0004*/ 	.word	0x00000082


	//----- nvinfo : EIATTR_KPARAM_INFO
	.align		4
.L_258:
        /*0008*/ 	.byte	0x04, 0x17
        /*000a*/ 	.short	(.L_260 - .L_259)
.L_259:
        /*000c*/ 	.word	0x00000000
        /*0010*/ 	.short	0x0000
        /*0012*/ 	.short	0x0000
        /*0014*/ 	.byte	0x00, 0xf0, 0xc1, 0x01


	//----- nvinfo : EIATTR_SPARSE_MMA_MASK
	.align		4
.L_260:
        /*0018*/ 	.byte	0x03, 0x50
        /*001a*/ 	.short	0x0000


	//----- nvinfo : EIATTR_MAXREG_COUNT
	.align		4
        /*001c*/ 	.byte	0x03, 0x1b
        /*001e*/ 	.short	0x0080


	//----- nvinfo : EIATTR_NUM_BARRIERS
	.align		4
        /*0020*/ 	.byte	0x02, 0x4c
        /*0022*/ 	.byte	0x01
	.zero		1


	//----- nvinfo : EIATTR_MERCURY_ISA_VERSION
	.align		4
        /*0024*/ 	.byte	0x03, 0x5f
        /*0026*/ 	.short	0x0101


	//----- nvinfo : EIATTR_VRC_CTA_INIT_COUNT
	.align		4
        /*0028*/ 	.byte	0x02, 0x4a
	.zero		1
	.zero		1


	//----- nvinfo : EIATTR_MBARRIER_INSTR_OFFSETS
	.align		4
        /*002c*/ 	.byte	0x04, 0x39
        /*002e*/ 	.short	(.L_262 - .L_261)


	//   ....[0]....
.L_261:
        /*0030*/ 	.word	0x00000470
        /*0034*/ 	.word	0x000000ff
        /*0038*/ 	.word	0x0001e000
        /*003c*/ 	.short	0x0100
        /*003e*/ 	.byte	0x06
	.zero		1


	//   ....[1]....
        /*0040*/ 	.word	0x00000550
        /*0044*/ 	.word	0x0000004f
        /*0048*/ 	.word	0x0001e000
        /*004c*/ 	.short	0x010a
        /*004e*/ 	.byte	0xff
	.zero		1


	//----- nvinfo : EIATTR_NUM_MBARRIERS
	.align		4
.L_262:
        /*0050*/ 	.byte	0x03, 0x38
        /*0052*/ 	.short	0x0001


	//----- nvinfo : EIATTR_EXIT_INSTR_OFFSETS
	.align		4
        /*0054*/ 	.byte	0x04, 0x1c
        /*0056*/ 	.short	(.L_264 - .L_263)


	//   ....[0]....
.L_263:
        /*0058*/ 	.word	0x00000270


	//   ....[1]....
        /*005c*/ 	.word	0x00001c60


	//   ....[2]....
        /*0060*/ 	.word	0x00001d30


	//----- nvinfo : EIATTR_MAX_THREADS
	.align		4
.L_264:
        /*0064*/ 	.byte	0x04, 0x05
        /*0066*/ 	.short	(.L_266 - .L_265)
.L_265:
        /*0068*/ 	.word	0x00000100
        /*006c*/ 	.word	0x00000001
        /*0070*/ 	.word	0x00000001


	//----- nvinfo : EIATTR_CRS_STACK_SIZE
	.align		4
.L_266:
        /*0074*/ 	.byte	0x04, 0x1e
        /*0076*/ 	.short	(.L_268 - .L_267)
.L_267:
        /*0078*/ 	.word	0x00000000


	//----- nvinfo : EIATTR_CBANK_PARAM_SIZE
	.align		4
.L_268:
        /*007c*/ 	.byte	0x03, 0x19
        /*007e*/ 	.short	0x0070


	//----- nvinfo : EIATTR_PARAM_CBANK
	.align		4
        /*0080*/ 	.byte	0x04, 0x0a
        /*0082*/ 	.short	(.L_270 - .L_269)
	.align		4
.L_269:
        /*0084*/ 	.word	index@(.nv.constant0._ZN7cutlass13device_kernelIN5flash32FlashAttnBwdPostprocessConvertdQIN4cute5tupleIJNS3_1CILi80EEENS5_ILi256EEEEEENS_6half_tEfNS_4arch4Sm90ELi256ENS3_8TiledMMAINS3_8MMA_AtomIJNS3_4SM904GMMA25MMA_64x16x16_F32F16F16_SSILNSF_5MajorE1ELSH_1ELNSF_7ScaleInE1ELSI_1EEEEEENS3_6LayoutINS4_IJNS5_ILi2EEENS5_ILi1EEESN_EEENS4_IJSN_NS5_ILi0EEESP_EEEEENS4_IJNS3_10UnderscoreESS_SS_EEEEELb1EEEEEvNT_6ParamsE)
        /*0088*/ 	.short	0x0380
        /*008a*/ 	.short	0x0070


	//----- nvinfo : EIATTR_SW_WAR
	.align		4
.L_270:
        /*008c*/ 	.byte	0x04, 0x36
        /*008e*/ 	.short	(.L_272 - .L_271)
.L_271:
        /*0090*/ 	.word	0x00000008
.L_272:


//--------------------- .nv.info._ZN7cutlass13device_kernelIN5flash32FlashAttnBwdPostprocessConvertdQIN4cute5tupleIJNS3_1CILi64EEENS5_ILi256EEEEEENS_6half_tEfNS_4arch4Sm90ELi256ENS3_8TiledMMAINS3_8MMA_AtomIJNS3_4SM904GMMA25MMA_64x64x16_F32F16F16_SSILNSF_5MajorE1ELSH_0ELNSF_7ScaleInE1ELSI_1EEEEEENS3_6LayoutINS4_IJNS5_ILi2EEENS5_ILi1EEESN_EEENS4_IJSN_NS5_ILi0EEESP_EEEEENS4_IJNS3_10UnderscoreESS_SS_EEEEELb1EEEEEvNT_6ParamsE --------------------------
	.section	.nv.info._ZN7cutlass13device_kernelIN5flash32FlashAttnBwdPostprocessConvertdQIN4cute5tupleIJNS3_1CILi64EEENS5_ILi256EEEEEENS_6half_tEfNS_4arch4Sm90ELi256ENS3_8TiledMMAINS3_8MMA_AtomIJNS3_4SM904GMMA25MMA_64x64x16_F32F16F16_SSILNSF_5MajorE1ELSH_0ELNSF_7ScaleInE1ELSI_1EEEEEENS3_6LayoutINS4_IJNS5_ILi2EEENS5_ILi1EEESN_EEENS4_IJSN_NS5_ILi0EEESP_EEEEENS4_IJNS3_10UnderscoreESS_SS_EEEEELb1EEEEEvNT_6ParamsE,"",@"SHT_CUDA_INFO"
	.sectionflags	@""
	.align	4


	//----- nvinfo : EIATTR_CUDA_API_VERSION
	.align		4
        /*0000*/ 	.byte	0x04, 0x37
        /*0002*/ 	.short	(.L_274 - .L_273)
.L_273:
        /*0004*/ 	.word	0x00000082


	//----- nvinfo : EIATTR_KPARAM_INFO
	.align		4
.L_274:
        /*0008*/ 	.byte	0x04, 0x17
        /*000a*/ 	.short	(.L_276 - .L_275)
.L_275:
        /*000c*/ 	.word	0x00000000
        /*0010*/ 	.short	0x0000
        /*0012*/ 	.short	0x0000
        /*0014*/ 	.byte	0x00, 0xf0, 0xc1, 0x01


	//----- nvinfo : EIATTR_SPARSE_MMA_MASK
	.align		4
.L_276:
        /*0018*/ 	.byte	0x03, 0x50
        /*001a*/ 	.short	0x0000


	//----- nvinfo : EIATTR_MAXREG_COUNT
	.align		4
        /*001c*/ 	.byte	0x03, 0x1b
        /*001e*/ 	.short	0x0080


	//----- nvinfo : EIATTR_NUM_BARRIERS
	.align		4
        /*0020*/ 	.byte	0x02, 0x4c
        /*0022*/ 	.byte	0x01
	.zero		1


	//----- nvinfo : EIATTR_MERCURY_ISA_VERSION
	.align		4
        /*0024*/ 	.byte	0x03, 0x5f
        /*0026*/ 	.short	0x0101


	//----- nvinfo : EIATTR_VRC_CTA_INIT_COUNT
	.align		4
        /*0028*/ 	.byte	0x02, 0x4a
	.zero		1
	.zero		1


	//----- nvinfo : EIATTR_MBARRIER_INSTR_OFFSETS
	.align		4
        /*002c*/ 	.byte	0x04, 0x39
        /*002e*/ 	.short	(.L_278 - .L_277)


	//   ....[0]....
.L_277:
        /*0030*/ 	.word	0x00000470
        /*0034*/ 	.word	0x000000ff
        /*0038*/ 	.word	0x00018000
        /*003c*/ 	.short	0x0100
        /*003e*/ 	.byte	0x06
	.zero		1


	//   ....[1]....
        /*0040*/ 	.word	0x00000550
        /*0044*/ 	.word	0x0000002d
        /*0048*/ 	.word	0x00018000
        /*004c*/ 	.short	0x010a
        /*004e*/ 	.byte	0xff
	.zero		1


	//----- nvinfo : EIATTR_NUM_MBARRIERS
	.align		4
.L_278:
        /*0050*/ 	.byte	0x03, 0x38
        /*0052*/ 	.short	0x0001


	//----- nvinfo : EIATTR_EXIT_INSTR_OFFSETS
	.align		4
        /*0054*/ 	.byte	0x04, 0x1c
        /*0056*/ 	.short	(.L_280 - .L_279)


	//   ....[0]....
.L_279:
        /*0058*/ 	.word	0x00000280


	//   ....[1]....
        /*005c*/ 	.word	0x000017e0


	//   ....[2]....
        /*0060*/ 	.word	0x000018b0


	//----- nvinfo : EIATTR_MAX_THREADS
	.align		4
.L_280:
        /*0064*/ 	.byte	0x04, 0x05
        /*0066*/ 	.short	(.L_282 - .L_281)
.L_281:
        /*0068*/ 	.word	0x00000100
        /*006c*/ 	.word	0x00000001
        /*0070*/ 	.word	0x00000001


	//----- nvinfo : EIATTR_CRS_STACK_SIZE
	.align		4
.L_282:
        /*0074*/ 	.byte	0x04, 0x1e
        /*0076*/ 	.short	(.L_284 - .L_283)
.L_283:
        /*0078*/ 	.word	0x00000000


	//----- nvinfo : EIATTR_CBANK_PARAM_SIZE
	.align		4
.L_284:
        /*007c*/ 	.byte	0x03, 0x19
        /*007e*/ 	.short	0x0070


	//----- nvinfo : EIATTR_PARAM_CBANK
	.align		4
        /*0080*/ 	.byte	0x04, 0x0a
        /*0082*/ 	.short	(.L_286 - .L_285)
	.align		4
.L_285:
        /*0084*/ 	.word	index@(.nv.constant0._ZN7cutlass13device_kernelIN5flash32FlashAttnBwdPostprocessConvertdQIN4cute5tupleIJNS3_1CILi64EEENS5_ILi256EEEEEENS_6half_tEfNS_4arch4Sm90ELi256ENS3_8TiledMMAINS3_8MMA_AtomIJNS3_4SM904GMMA25MMA_64x64x16_F32F16F16_SSILNSF_5MajorE1ELSH_0ELNSF_7ScaleInE1ELSI_1EEEEEENS3_6LayoutINS4_IJNS5_ILi2EEENS5_ILi1EEESN_EEENS4_IJSN_NS5_ILi0EEESP_EEEEENS4_IJNS3_10UnderscoreESS_SS_EEEEELb1EEEEEvNT_6ParamsE)
        /*0088*/ 	.short	0x0380
        /*008a*/ 	.short	0x0070


	//----- nvinfo : EIATTR_SW_WAR
	.align		4
.L_286:
        /*008c*/ 	.byte	0x04, 0x36
        /*008e*/ 	.short	(.L_288 - .L_287)
.L_287:
        /*0090*/ 	.word	0x00000008
.L_288:


//--------------------- .nv.info._ZN7cutlass13device_kernelIN5flash11enable_sm90INS1_16FlashAttnBwdSm90INS1_25CollectiveMainloopBwdSm90ILi2ELi1ELi1EN4cute5tupleIJNS5_1CILi1EEES8_S8_EEENS6_IJNS7_ILi64EEENS7_ILi80EEENS7_ILi256EEEEEENS_6half_tEfNS_4arch4Sm90ELb1ELb0ELb0ELb1ELb0ELb0ELb1ELb1ELi2ELi1ELi1ELi1ELb0EEENS1_24CollectiveEpilogueBwdGQAISD_fSG_Li256ELb1ELb0EEENS1_25SingleTileBwdLPTSchedulerILb1ELi80ELb0EEEEEEEEEvNT_6ParamsE --------------------------
	.section	.nv.info._ZN7cutlass13device_kernelIN5flash11enable_sm90INS1_16FlashAttnBwdSm90INS1_25CollectiveMainloopBwdSm90ILi2ELi1ELi1EN4cute5tupleIJNS5_1CILi1EEES8_S8_EEENS6_IJNS7_ILi64EEENS7_ILi80EEENS7_ILi256EEEEEENS_6half_tEfNS_4arch4Sm90ELb1ELb0ELb0ELb1ELb0ELb0ELb1ELb1ELi2ELi1ELi1ELi1ELb0EEENS1_24CollectiveEpilogueBwdGQAISD_fSG_Li256ELb1ELb0EEENS1_25SingleTileBwdLPTSchedulerILb1ELi80ELb0EEEEEEEEEvNT_6ParamsE,"",@"SHT_CUDA_INFO"
	.sectionflags	@""
	.align	4


	//----- nvinfo : EIATTR_CUDA_API_VERSION
	.align		4
        /*0000*/ 	.byte	0x04, 0x37
        /*0002*/ 	.short	(.L_290 - .L_289)
.L_289:
        /*0004*/ 	.word	0x00000082


	//----- nvinfo : EIATTR_KPARAM_INFO
	.align		4
.L_290:
        /*0008*/ 	.byte	0x04, 0x17
        /*000a*/ 	.short	(.L_292 - .L_291)
.L_291:
        /*000c*/ 	.word	0x00000000
        /*0010*/ 	.short	0x0000
        /*0012*/ 	.short	0x0000
        /*0014*/ 	.byte	0x00, 0xf0, 0x01, 0x1c


	//----- nvinfo : EIATTR_SPARSE_MMA_MASK
	.align		4
.L_292:
        /*0018*/ 	.byte	0x03, 0x50
        /*001a*/ 	.short	0x0000


	//----- nvinfo : EIATTR_MAXREG_COUNT
	.align		4
        /*001c*/ 	.byte	0x03, 0x1b
        /*001e*/ 	.short	0x00a8


	//----- nvinfo : EIATTR_MERCURY_ISA_VERSION
	.align		4
        /*0020*/ 	.byte	0x03, 0x5f
        /*0022*/ 	.short	0x0101


	//----- nvinfo : EIATTR_VRC_CTA_INIT_COUNT
	.align		4
        /*0024*/ 	.byte	0x02, 0x4a
	.zero		1
	.zero		1


	//----- nvinfo : EIATTR_EXIT_INSTR_OFFSETS
	.align		4
        /*0028*/ 	.byte	0x04, 0x1c
        /*002a*/ 	.short	(.L_294 - .L_293)


	//   ....[0]....
.L_293:
        /*002c*/ 	.word	0x00000010


	//----- nvinfo : EIATTR_MAX_THREADS
	.align		4
.L_294:
        /*0030*/ 	.byte	0x04, 0x05
        /*0032*/ 	.short	(.L_296 - .L_295)
.L_295:
        /*0034*/ 	.word	0x00000180
        /*0038*/ 	.word	0x00000001
        /*003c*/ 	.word	0x00000001


	//----- nvinfo : EIATTR_CBANK_PARAM_SIZE
	.align		4
.L_296:
        /*0040*/ 	.byte	0x03, 0x19
        /*0042*/ 	.short	0x0700


	//----- nvinfo : EIATTR_PARAM_CBANK
	.align		4
        /*0044*/ 	.byte	0x04, 0x0a
        /*0046*/ 	.short	(.L_298 - .L_297)
	.align		4
.L_297:
        /*0048*/ 	.word	index@(.nv.constant0._ZN7cutlass13device_kernelIN5flash11enable_sm90INS1_16FlashAttnBwdSm90INS1_25CollectiveMainloopBwdSm90ILi2ELi1ELi1EN4cute5tupleIJNS5_1CILi1EEES8_S8_EEENS6_IJNS7_ILi64EEENS7_ILi80EEENS7_ILi256EEEEEENS_6half_tEfNS_4arch4Sm90ELb1ELb0ELb0ELb1ELb0ELb0ELb1ELb1ELi2ELi1ELi1ELi1ELb0EEENS1_24CollectiveEpilogueBwdGQAISD_fSG_Li256ELb1ELb0EEENS1_25SingleTileBwdLPTSchedulerILb1ELi80ELb0EEEEEEEEEvNT_6ParamsE)
        /*004c*/ 	.short	0x0380
        /*004e*/ 	.short	0x0700


	//----- nvinfo : EIATTR_SW_WAR
	.align		4
.L_298:
        /*0050*/ 	.byte	0x04, 0x36
        /*0052*/ 	.short	(.L_300 - .L_299)
.L_299:
        /*0054*/ 	.word	0x00000008
.L_300:


//--------------------- .nv.info._ZN7cutlass13device_kernelIN5flash22FlashAttnBwdPreprocessIN4cute5tupleIJNS3_1CILi64EEENS5_ILi256EEEEEENS_6half_tEfNS_4arch4Sm90ELb1ELb1EEEEEvNT_6ParamsE --------------------------
	.section	.nv.info._ZN7cutlass13device_kernelIN5flash22FlashAttnBwdPreprocessIN4cute5tupleIJNS3_1CILi64EEENS5_ILi256EEEEEENS_6half_tEfNS_4arch4Sm90ELb1ELb1EEEEEvNT_6ParamsE,"",@"SHT_CUDA_INFO"
	.sectionflags	@""
	.align	4


	//----- nvinfo : EIATTR_CUDA_API_VERSION
	.align		4
        /*0000*/ 	.byte	0x04, 0x37
        /*0002*/ 	.short	(.L_302 - .L_301)
.L_301:
        /*0004*/ 	.word	0x00000082


	//----- nvinfo : EIATTR_KPARAM_INFO
	.align		4
.L_302:
        /*0008*/ 	.byte	0x04, 0x17
        /*000a*/ 	.short	(.L_304 - .L_303)
.L_303:
        /*000c*/ 	.word	0x00000000
        /*0010*/ 	.short	0x0000
        /*0012*/ 	.short	0x0000
        /*0014*/ 	.byte	0x00, 0xf0, 0xc1, 0x03


	//----- nvinfo : EIATTR_SPARSE_MMA_MASK
	.align		4
.L_304:
        /*0018*/ 	.byte	0x03, 0x50
        /*001a*/ 	.short	0x0000


	//----- nvinfo : EIATTR_MAXREG_COUNT
	.align		4
        /*001c*/ 	.byte	0x03, 0x1b
        /*001e*/ 	.short	0x0080


	//----- nvinfo : EIATTR_MERCURY_ISA_VERSION
	.align		4
        /*0020*/ 	.byte	0x03, 0x5f
        /*0022*/ 	.short	0x0101


	//----- nvinfo : EIATTR_COOP_GROUP_MASK_REGIDS
	.align		4
        /*0024*/ 	.byte	0x04, 0x29
        /*0026*/ 	.short	(.L_306 - .L_305)


	//   ....[0]....
.L_305:
        /*0028*/ 	.word	0xffffffff


	//   ....[1]....
        /*002c*/ 	.word	0xffffffff


	//   ....[2]....
        /*0030*/ 	.word	0xffffffff


	//   ....[3]....
        /*0034*/ 	.word	0xffffffff


	//   ....[4]....
        /*0038*/ 	.word	0xffffffff


	//   ....[5]....
        /*003c*/ 	.word	0xffffffff


	//   ....[6]....
        /*0040*/ 	.word	0xffffffff


	//   ....[7]....
        /*0044*/ 	.word	0xffffffff


	//   ....[8]....
        /*0048*/ 	.word	0xffffffff


	//   ....[9]....
        /*004c*/ 	.word	0xffffffff


	//   ....[10]....
        /*0050*/ 	.word	0xffffffff


	//   ....[11]....
        /*0054*/ 	.word	0xffffffff


	//   ....[12]....
        /*0058*/ 	.word	0xffffffff


	//   ....[13]....
        /*005c*/ 	.word	0xffffffff


	//   ....[14]....
        /*0060*/ 	.word	0xffffffff


	//   ....[15]....
        /*0064*/ 	.word	0xffffffff


	//----- nvinfo : EIATTR_COOP_GROUP_INSTR_OFFSETS
	.align		4
.L_306:
        /*0068*/ 	.byte	0x04, 0x28
        /*006a*/ 	.short	(.L_308 - .L_307)


	//   ....[0]....
.L_307:
        /*006c*/ 	.word	0x00001d40


	//   ....[1]....
        /*0070*/ 	.word	0x00001d60


	//   ....[2]....
        /*0074*/ 	.word	0x00001d70


	//   ....[3]....
        /*0078*/ 	.word	0x00001d80


	//   ....[4]....
        /*007c*/ 	.word	0x00001dd0


	//   ....[5]....
        /*0080*/ 	.word	0x00001de0


	//   ....[6]....
        /*0084*/ 	.word	0x00001df0


	//   ....[7]....
        /*0088*/ 	.word	0x00001e00


	//   ....[8]....
        /*008c*/ 	.word	0x00001e60


	//   ....[9]....
        /*0090*/ 	.word	0x00001e70


	//   ....[10]....
        /*0094*/ 	.word	0x00001e80


	//   ....[11]....
        /*0098*/ 	.word	0x00001e90


	//   ....[12]....
        /*009c*/ 	.word	0x00001ef0


	//   ....[13]....
        /*00a0*/ 	.word	0x00001f00


	//   ....[14]....
        /*00a4*/ 	.word	0x00001f10


	//   ....[15]....
        /*00a8*/ 	.word	0x00001f20


	//----- nvinfo : EIATTR_VRC_CTA_INIT_COUNT
	.align		4
.L_308:
        /*00ac*/ 	.byte	0x02, 0x4a
	.zero		1
	.zero		1


	//----- nvinfo : EIATTR_EXIT_INSTR_OFFSETS
	.align		4
        /*00b0*/ 	.byte	0x04, 0x1c
        /*00b2*/ 	.short	(.L_310 - .L_309)


	//   ....[0]....
.L_309:
        /*00b4*/ 	.word	0x00000310


	//   ....[1]....
        /*00b8*/ 	.word	0x000025c0


	//   ....[2]....
        /*00bc*/ 	.word	0x00002660


	//----- nvinfo : EIATTR_MAX_THREADS
	.align		4
.L_310:
        /*00c0*/ 	.byte	0x04, 0x05
        /*00c2*/ 	.short	(.L_312 - .L_311)
.L_311:
        /*00c4*/ 	.word	0x00000100
        /*00c8*/ 	.word	0x00000001
        /*00cc*/ 	.word	0x00000001


	//----- nvinfo : EIATTR_CRS_STACK_SIZE
	.align		4
.L_312:
        /*00d0*/ 	.byte	0x04, 0x1e
        /*00d2*/ 	.short	(.L_314 - .L_313)
.L_313:
        /*00d4*/ 	.word	0x00000000


	//----- nvinfo : EIATTR_CBANK_PARAM_SIZE
	.align		4
.L_314:
        /*00d8*/ 	.byte	0x03, 0x19
        /*00da*/ 	.short	0x00f0


	//----- nvinfo : EIATTR_PARAM_CBANK
	.align		4
        /*00dc*/ 	.byte	0x04, 0x0a
        /*00de*/ 	.short	(.L_316 - .L_315)
	.align		4
.L_315:
        /*00e0*/ 	.word	index@(.nv.constant0._ZN7cutlass13device_kernelIN5flash22FlashAttnBwdPreprocessIN4cute5tupleIJNS3_1CILi64EEENS5_ILi256EEEEEENS_6half_tEfNS_4arch4Sm90ELb1ELb1EEEEEvNT_6ParamsE)
        /*00e4*/ 	.short	0x0380
        /*00e6*/ 	.short	0x00f0


	//----- nvinfo : EIATTR_SW_WAR
	.align		4
.L_316:
        /*00e8*/ 	.byte	0x04, 0x36
        /*00ea*/ 	.short	(.L_318 - .L_317)
.L_317:
        /*00ec*/ 	.word	0x00000008
.L_318:


//--------------------- .nv.callgraph             --------------------------
	.section	.nv.callgraph,"",@"SHT_CUDA_CALLGRAPH"
	.align	4
	.sectionentsize	8
	.align		4
        /*0000*/ 	.word	0x00000000
	.align		4
        /*0004*/ 	.word	0xffffffff
	.align		4
        /*0008*/ 	.word	0x00000000
	.align		4
        /*000c*/ 	.word	0xfffffffe
	.align		4
        /*0010*/ 	.word	0x00000000
	.align		4
        /*0014*/ 	.word	0xfffffffd
	.align		4
        /*0018*/ 	.word	0x00000000
	.align		4
        /*001c*/ 	.word	0xfffffffc


//--------------------- .nv.constant4             --------------------------
	.section	.nv.constant4,"a",@progbits
	.align	8
	.align		8
.nv.constant4:
        /*0000*/ 	.dword	_ZN66_INTERNAL_2b85215a_30_flash_bwd_hdim256_fp16_sm90_cu_49158569_29554cuda3std3__45__cpo5beginE
	.align		8
        /*0008*/ 	.dword	_ZN66_INTERNAL_2b85215a_30_flash_bwd_hdim256_fp16_sm90_cu_49158569_29554cuda3std3__45__cpo3endE
	.align		8
        /*0010*/ 	.dword	_ZN66_INTERNAL_2b85215a_30_flash_bwd_hdim256_fp16_sm90_cu_49158569_29554cuda3std3__45__cpo6cbeginE
	.align		8
        /*0018*/ 	.dword	_ZN66_INTERNAL_2b85215a_30_flash_bwd_hdim256_fp16_sm90_cu_49158569_29554cuda3std3__45__cpo4cendE
	.align		8
        /*0020*/ 	.dword	_ZN66_INTERNAL_2b85215a_30_flash_bwd_hdim256_fp16_sm90_cu_49158569_29554cuda3std3__468_GLOBAL__N__2b85215a_30_flash_bwd_hdim256_fp16_sm90_cu_49158569_29556ignoreE
	.align		8
        /*0028*/ 	.dword	_ZN66_INTERNAL_2b85215a_30_flash_bwd_hdim256_fp16_sm90_cu_49158569_29554cuda3std3__419piecewise_constructE
	.align		8
        /*0030*/ 	.dword	_ZN66_INTERNAL_2b85215a_30_flash_bwd_hdim256_fp16_sm90_cu_49158569_29554cuda3std3__48in_placeE
	.align		8
        /*0038*/ 	.dword	_ZN66_INTERNAL_2b85215a_30_flash_bwd_hdim256_fp16_sm90_cu_49158569_29554cuda3std6ranges3__45__cpo4swapE
	.align		8
        /*0040*/ 	.dword	_ZN66_INTERNAL_2b85215a_30_flash_bwd_hdim256_fp16_sm90_cu_49158569_29554cuda3std6ranges3__45__cpo9iter_moveE
	.align		8
        /*0048*/ 	.dword	_ZN66_INTERNAL_2b85215a_30_flash_bwd_hdim256_fp16_sm90_cu_49158569_29554cute7productE
	.align		8
        /*0050*/ 	.dword	_ZN66_INTERNAL_2b85215a_30_flash_bwd_hdim256_fp16_sm90_cu_49158569_29554cute1_E


//--------------------- .text._ZN7cutlass13device_kernelIN5flash11enable_sm90INS1_16FlashAttnBwdSm90INS1_25CollectiveMainloopBwdSm90ILi2ELi1ELi1EN4cute5tupleIJNS5_1CILi1EEES8_S8_EEENS6_IJNS7_ILi64EEENS7_ILi80EEENS7_ILi256EEEEEENS_6half_tEfNS_4arch4Sm90ELb0ELb0ELb0ELb0ELb0ELb0ELb1ELb1ELi2ELi1ELi1ELi1ELb0EEENS1_21CollectiveEpilogueBwdISD_SE_SG_Li256ELb0ELb1ELi2EEENS1_19SingleTileSchedulerILb0ELb0ELb0ELi80EEEEEEEEEvNT_6ParamsE --------------------------
	.section	.text._ZN7cutlass13device_kernelIN5flash11enable_sm90INS1_16FlashAttnBwdSm90INS1_25CollectiveMainloopBwdSm90ILi2ELi1ELi1EN4cute5tupleIJNS5_1CILi1EEES8_S8_EEENS6_IJNS7_ILi64EEENS7_ILi80EEENS7_ILi256EEEEEENS_6half_tEfNS_4arch4Sm90ELb0ELb0ELb0ELb0ELb0ELb0ELb1ELb1ELi2ELi1ELi1ELi1ELb0EEENS1_21CollectiveEpilogueBwdISD_SE_SG_Li256ELb0ELb1ELi2EEENS1_19SingleTileSchedulerILb0ELb0ELb0ELi80EEEEEEEEEvNT_6ParamsE,"ax",@progbits
	.align	128
.text._ZN7cutlass13device_kernelIN5flash11enable_sm90INS1_16FlashAttnBwdSm90INS1_25CollectiveMainloopBwdSm90ILi2ELi1ELi1EN4cute5tupleIJNS5_1CILi1EEES8_S8_EEENS6_IJNS7_ILi64EEENS7_ILi80EEENS7_ILi256EEEEEENS_6half_tEfNS_4arch4Sm90ELb0ELb0ELb0ELb0ELb0ELb0ELb1ELb1ELi2ELi1ELi1ELi1ELb0EEENS1_21CollectiveEpilogueBwdISD_SE_SG_Li256ELb0ELb1ELi2EEENS1_19SingleTileSchedulerILb0ELb0ELb0ELi80EEEEEEEEEvNT_6ParamsE:
        .type           _ZN7cutlass13device_kernelIN5flash11enable_sm90INS1_16FlashAttnBwdSm90INS1_25CollectiveMainloopBwdSm90ILi2ELi1ELi1EN4cute5tupleIJNS5_1CILi1EEES8_S8_EEENS6_IJNS7_ILi64EEENS7_ILi80EEENS7_ILi256EEEEEENS_6half_tEfNS_4arch4Sm90ELb0ELb0ELb0ELb0ELb0ELb0ELb1ELb1ELi2ELi1ELi1ELi1ELb0EEENS1_21CollectiveEpilogueBwdISD_SE_SG_Li256ELb0ELb1ELi2EEENS1_19SingleTileSchedulerILb0ELb0ELb0ELi80EEEEEEEEEvNT_6ParamsE,@function
        .size           _ZN7cutlass13device_kernelIN5flash11enable_sm90INS1_16FlashAttnBwdSm90INS1_25CollectiveMainloopBwdSm90ILi2ELi1ELi1EN4cute5tupleIJNS5_1CILi1EEES8_S8_EEENS6_IJNS7_ILi64EEENS7_ILi80EEENS7_ILi256EEEEEENS_6half_tEfNS_4arch4Sm90ELb0ELb0ELb0ELb0ELb0ELb0ELb1ELb1ELi2ELi1ELi1ELi1ELb0EEENS1_21CollectiveEpilogueBwdISD_SE_SG_Li256ELb0ELb1ELi2EEENS1_19SingleTileSchedulerILb0ELb0ELb0ELi80EEEEEEEEEvNT_6ParamsE,(.L_x_108 - _ZN7cutlass13device_kernelIN5flash11enable_sm90INS1_16FlashAttnBwdSm90INS1_25CollectiveMainloopBwdSm90ILi2ELi1ELi1EN4cute5tupleIJNS5_1CILi1EEES8_S8_EEENS6_IJNS7_ILi64EEENS7_ILi80EEENS7_ILi256EEEEEENS_6half_tEfNS_4arch4Sm90ELb0ELb0ELb0ELb0ELb0ELb0ELb1ELb1ELi2ELi1ELi1ELi1ELb0EEENS1_21CollectiveEpilogueBwdISD_SE_SG_Li256ELb0ELb1ELi2EEENS1_19SingleTileSchedulerILb0ELb0ELb0ELi80EEEEEEEEEvNT_6ParamsE)
        .other          _ZN7cutlass13device_kernelIN5flash11enable_sm90INS1_16FlashAttnBwdSm90INS1_25CollectiveMainloopBwdSm90ILi2ELi1ELi1EN4cute5tupleIJNS5_1CILi1EEES8_S8_EEENS6_IJNS7_ILi64EEENS7_ILi80EEENS7_ILi256EEEEEENS_6half_tEfNS_4arch4Sm90ELb0ELb0ELb0ELb0ELb0ELb0ELb1ELb1ELi2ELi1ELi1ELi1ELb0EEENS1_21CollectiveEpilogueBwdISD_SE_SG_Li256ELb0ELb1ELi2EEENS1_19SingleTileSchedulerILb0ELb0ELb0ELi80EEEEEEEEEvNT_6ParamsE,@"STO_CUDA_ENTRY STV_DEFAULT"
_ZN7cutlass13device_kernelIN5flash11enable_sm90INS1_16FlashAttnBwdSm90INS1_25CollectiveMainloopBwdSm90ILi2ELi1ELi1EN4cute5tupleIJNS5_1CILi1EEES8_S8_EEENS6_IJNS7_ILi64EEENS7_ILi80EEENS7_ILi256EEEEEENS_6half_tEfNS_4arch4Sm90ELb0ELb0ELb0ELb0ELb0ELb0ELb1ELb1ELi2ELi1ELi1ELi1ELb0EEENS1_21CollectiveEpilogueBwdISD_SE_SG_Li256ELb0ELb1ELi2EEENS1_19SingleTileSchedulerILb0ELb0ELb0ELi80EEEEEEEEEvNT_6ParamsE:
[----:B------:R-:W-:Y:S01]  /*0000*/  LDC R1, c[0x0][0x37c] ;  /* 0x0000df00ff017b82 */ /* 0x000fe20000000800 */
[----:B------:R-:W-:Y:S05]  /*0010*/  EXIT ;  /* 0x000000000000794d */ /* 0x000fea0003800000 */
.L_x_0:
[----:B------:R-:W-:-:S00]  /*0020*/  BRA `(.L_x_0) ;  /* 0xfffffffc00fc7947 */ /* 0x000fc0000383ffff */
[----:B------:R-:W-:-:S00]  /*0030*/  NOP ;  /* 0x0000000000007918 */ /* 0x000fc00000000000 */
        /* <DEDUP_REMOVED lines=12> */
.L_x_108:


//--------------------- .text._ZN7cutlass13device_kernelIN5flash11enable_sm90INS1_16FlashAttnBwdSm90INS1_25CollectiveMainloopBwdSm90ILi2ELi1ELi1EN4cute5tupleIJNS5_1CILi1EEES8_S8_EEENS6_IJNS7_ILi64EEENS7_ILi80EEENS7_ILi256EEEEEENS_6half_tEfNS_4arch4Sm90ELb0ELb0ELb0ELb0ELb0ELb0ELb1ELb1ELi2ELi1ELi1ELi1ELb0EEENS1_24CollectiveEpilogueBwdGQAISD_fSG_Li256ELb0ELb0EEENS1_19SingleTileSchedulerILb0ELb0ELb0ELi80EEEEEEEEEvNT_6ParamsE --------------------------
	.section	.text._ZN7cutlass13device_kernelIN5flash11enable_sm90INS1_16FlashAttnBwdSm90INS1_25CollectiveMainloopBwdSm90ILi2ELi1ELi1EN4cute5tupleIJNS5_1CILi1EEES8_S8_EEENS6_IJNS7_ILi64EEENS7_ILi80EEENS7_ILi256EEEEEENS_6half_tEfNS_4arch4Sm90ELb0ELb0ELb0ELb0ELb0ELb0ELb1ELb1ELi2ELi1ELi1ELi1ELb0EEENS1_24CollectiveEpilogueBwdGQAISD_fSG_Li256ELb0ELb0EEENS1_19SingleTileSchedulerILb0ELb0ELb0ELi80EEEEEEEEEvNT_6ParamsE,"ax",@progbits
	.align	128
.text._ZN7cutlass13device_kernelIN5flash11enable_sm90INS1_16FlashAttnBwdSm90INS1_25CollectiveMainloopBwdSm90ILi2ELi1ELi1EN4cute5tupleIJNS5_1CILi1EEES8_S8_EEENS6_IJNS7_ILi64EEENS7_ILi80EEENS7_ILi256EEEEEENS_6half_tEfNS_4arch4Sm90ELb0ELb0ELb0ELb0ELb0ELb0ELb1ELb1ELi2ELi1ELi1ELi1ELb0EEENS1_24CollectiveEpilogueBwdGQAISD_fSG_Li256ELb0ELb0EEENS1_19SingleTileSchedulerILb0ELb0ELb0ELi80EEEEEEEEEvNT_6ParamsE:
        .type           _ZN7cutlass13device_kernelIN5flash11enable_sm90INS1_16FlashAttnBwdSm90INS1_25CollectiveMainloopBwdSm90ILi2ELi1ELi1EN4cute5tupleIJNS5_1CILi1EEES8_S8_EEENS6_IJNS7_ILi64EEENS7_ILi80EEENS7_ILi256EEEEEENS_6half_tEfNS_4arch4Sm90ELb0ELb0ELb0ELb0ELb0ELb0ELb1ELb1ELi2ELi1ELi1ELi1ELb0EEENS1_24CollectiveEpilogueBwdGQAISD_fSG_Li256ELb0ELb0EEENS1_19SingleTileSchedulerILb0ELb0ELb0ELi80EEEEEEEEEvNT_6ParamsE,@function
        .size           _ZN7cutlass13device_kernelIN5flash11enable_sm90INS1_16FlashAttnBwdSm90INS1_25CollectiveMainloopBwdSm90ILi2ELi1ELi1EN4cute5tupleIJNS5_1CILi1EEES8_S8_EEENS6_IJNS7_ILi64EEENS7_ILi80EEENS7_ILi256EEEEEENS_6half_tEfNS_4arch4Sm90ELb0ELb0ELb0ELb0ELb0ELb0ELb1ELb1ELi2ELi1ELi1ELi1ELb0EEENS1_24CollectiveEpilogueBwdGQAISD_fSG_Li256ELb0ELb0EEENS1_19SingleTileSchedulerILb0ELb0ELb0ELi80EEEEEEEEEvNT_6ParamsE,(.L_x_109 - _ZN7cutlass13device_kernelIN5flash11enable_sm90INS1_16FlashAttnBwdSm90INS1_25CollectiveMainloopBwdSm90ILi2ELi1ELi1EN4cute5tupleIJNS5_1CILi1EEES8_S8_EEENS6_IJNS7_ILi64EEENS7_ILi80EEENS7_ILi256EEEEEENS_6half_tEfNS_4arch4Sm90ELb0ELb0ELb0ELb0ELb0ELb0ELb1ELb1ELi2ELi1ELi1ELi1ELb0EEENS1_24CollectiveEpilogueBwdGQAISD_fSG_Li256ELb0ELb0EEENS1_19SingleTileSchedulerILb0ELb0ELb0ELi80EEEEEEEEEvNT_6ParamsE)
        .other          _ZN7cutlass13device_kernelIN5flash11enable_sm90INS1_16FlashAttnBwdSm90INS1_25CollectiveMainloopBwdSm90ILi2ELi1ELi1EN4cute5tupleIJNS5_1CILi1EEES8_S8_EEENS6_IJNS7_ILi64EEENS7_ILi80EEENS7_ILi256EEEEEENS_6half_tEfNS_4arch4Sm90ELb0ELb0ELb0ELb0ELb0ELb0ELb1ELb1ELi2ELi1ELi1ELi1ELb0EEENS1_24CollectiveEpilogueBwdGQAISD_fSG_Li256ELb0ELb0EEENS1_19SingleTileSchedulerILb0ELb0ELb0ELi80EEEEEEEEEvNT_6ParamsE,@"STO_CUDA_ENTRY STV_DEFAULT"
_ZN7cutlass13device_kernelIN5flash11enable_sm90INS1_16FlashAttnBwdSm90INS1_25CollectiveMainloopBwdSm90ILi2ELi1ELi1EN4cute5tupleIJNS5_1CILi1EEES8_S8_EEENS6_IJNS7_ILi64EEENS7_ILi80EEENS7_ILi256EEEEEENS_6half_tEfNS_4arch4Sm90ELb0ELb0ELb0ELb0ELb0ELb0ELb1ELb1ELi2ELi1ELi1ELi1ELb0EEENS1_24CollectiveEpilogueBwdGQAISD_fSG_Li256ELb0ELb0EEENS1_19SingleTileSchedulerILb0ELb0ELb0ELi80EEEEEEEEEvNT_6ParamsE:
[----:B------:R-:W-:Y:S01]  /*0000*/  LDC R1, c[0x0][0x37c] ;  /* 0x0000df00ff017b82 */ /* 0x000fe20000000800 */
[----:B------:R-:W-:Y:S05]  /*0010*/  EXIT ;  /* 0x000000000000794d */ /* 0x000fea0003800000 */
.L_x_1:
        /* <DEDUP_REMOVED lines=14> */
.L_x_109:


//--------------------- .text._ZN7cutlass13device_kernelIN5flash11enable_sm90INS1_16FlashAttnBwdSm90INS1_25CollectiveMainloopBwdSm90ILi2ELi1ELi1EN4cute5tupleIJNS5_1CILi1EEES8_S8_EEENS6_IJNS7_ILi64EEENS7_ILi80EEENS7_ILi256EEEEEENS_6half_tEfNS_4arch4Sm90ELb0ELb0ELb0ELb1ELb0ELb0ELb1ELb1ELi2ELi1ELi1ELi1ELb0EEENS1_21CollectiveEpilogueBwdISD_SE_SG_Li256ELb1ELb1ELi2EEENS1_19SingleTileSchedulerILb1ELb0ELb0ELi80EEEEEEEEEvNT_6ParamsE --------------------------
	.section	.text._ZN7cutlass13device_kernelIN5flash11enable_sm90INS1_16FlashAttnBwdSm90INS1_25CollectiveMainloopBwdSm90ILi2ELi1ELi1EN4cute5tupleIJNS5_1CILi1EEES8_S8_EEENS6_IJNS7_ILi64EEENS7_ILi80EEENS7_ILi256EEEEEENS_6half_tEfNS_4arch4Sm90ELb0ELb0ELb0ELb1ELb0ELb0ELb1ELb1ELi2ELi1ELi1ELi1ELb0EEENS1_21CollectiveEpilogueBwdISD_SE_SG_Li256ELb1ELb1ELi2EEENS1_19SingleTileSchedulerILb1ELb0ELb0ELi80EEEEEEEEEvNT_6ParamsE,"ax",@progbits
	.align	128
.text._ZN7cutlass13device_kernelIN5flash11enable_sm90INS1_16FlashAttnBwdSm90INS1_25CollectiveMainloopBwdSm90ILi2ELi1ELi1EN4cute5tupleIJNS5_1CILi1EEES8_S8_EEENS6_IJNS7_ILi64EEENS7_ILi80EEENS7_ILi256EEEEEENS_6half_tEfNS_4arch4Sm90ELb0ELb0ELb0ELb1ELb0ELb0ELb1ELb1ELi2ELi1ELi1ELi1ELb0EEENS1_21CollectiveEpilogueBwdISD_SE_SG_Li256ELb1ELb1ELi2EEENS1_19SingleTileSchedulerILb1ELb0ELb0ELi80EEEEEEEEEvNT_6ParamsE:
        .type           _ZN7cutlass13device_kernelIN5flash11enable_sm90INS1_16FlashAttnBwdSm90INS1_25CollectiveMainloopBwdSm90ILi2ELi1ELi1EN4cute5tupleIJNS5_1CILi1EEES8_S8_EEENS6_IJNS7_ILi64EEENS7_ILi80EEENS7_ILi256EEEEEENS_6half_tEfNS_4arch4Sm90ELb0ELb0ELb0ELb1ELb0ELb0ELb1ELb1ELi2ELi1ELi1ELi1ELb0EEENS1_21CollectiveEpilogueBwdISD_SE_SG_Li256ELb1ELb1ELi2EEENS1_19SingleTileSchedulerILb1ELb0ELb0ELi80EEEEEEEEEvNT_6ParamsE,@function
        .size           _ZN7cutlass13device_kernelIN5flash11enable_sm90INS1_16FlashAttnBwdSm90INS1_25CollectiveMainloopBwdSm90ILi2ELi1ELi1EN4cute5tupleIJNS5_1CILi1EEES8_S8_EEENS6_IJNS7_ILi64EEENS7_ILi80EEENS7_ILi256EEEEEENS_6half_tEfNS_4arch4Sm90ELb0ELb0ELb0ELb1ELb0ELb0ELb1ELb1ELi2ELi1ELi1ELi1ELb0EEENS1_21CollectiveEpilogueBwdISD_SE_SG_Li256ELb1ELb1ELi2EEENS1_19SingleTileSchedulerILb1ELb0ELb0ELi80EEEEEEEEEvNT_6ParamsE,(.L_x_110 - _ZN7cutlass13device_kernelIN5flash11enable_sm90INS1_16FlashAttnBwdSm90INS1_25CollectiveMainloopBwdSm90ILi2ELi1ELi1EN4cute5tupleIJNS5_1CILi1EEES8_S8_EEENS6_IJNS7_ILi64EEENS7_ILi80EEENS7_ILi256EEEEEENS_6half_tEfNS_4arch4Sm90ELb0ELb0ELb0ELb1ELb0ELb0ELb1ELb1ELi2ELi1ELi1ELi1ELb0EEENS1_21CollectiveEpilogueBwdISD_SE_SG_Li256ELb1ELb1ELi2EEENS1_19SingleTileSchedulerILb1ELb0ELb0ELi80EEEEEEEEEvNT_6ParamsE)
        .other          _ZN7cutlass13device_kernelIN5flash11enable_sm90INS1_16FlashAttnBwdSm90INS1_25CollectiveMainloopBwdSm90ILi2ELi1ELi1EN4cute5tupleIJNS5_1CILi1EEES8_S8_EEENS6_IJNS7_ILi64EEENS7_ILi80EEENS7_ILi256EEEEEENS_6half_tEfNS_4arch4Sm90ELb0ELb0ELb0ELb1ELb0ELb0ELb1ELb1ELi2ELi1ELi1ELi1ELb0EEENS1_21CollectiveEpilogueBwdISD_SE_SG_Li256ELb1ELb1ELi2EEENS1_19SingleTileSchedulerILb1ELb0ELb0ELi80EEEEEEEEEvNT_6ParamsE,@"STO_CUDA_ENTRY STV_DEFAULT"
_ZN7cutlass13device_kernelIN5flash11enable_sm90INS1_16FlashAttnBwdSm90INS1_25CollectiveMainloopBwdSm90ILi2ELi1ELi1EN4cute5tupleIJNS5_1CILi1EEES8_S8_EEENS6_IJNS7_ILi64EEENS7_ILi80EEENS7_ILi256EEEEEENS_6half_tEfNS_4arch4Sm90ELb0ELb0ELb0ELb1ELb0ELb0ELb1ELb1ELi2ELi1ELi1ELi1ELb0EEENS1_21CollectiveEpilogueBwdISD_SE_SG_Li256ELb1ELb1ELi2EEENS1_19SingleTileSchedulerILb1ELb0ELb0ELi80EEEEEEEEEvNT_6ParamsE:
[----:B------:R-:W-:Y:S01]  /*0000*/  LDC R1, c[0x0][0x37c] ;  /* 0x0000df00ff017b82 */ /* 0x000fe20000000800 */
[----:B------:R-:W-:Y:S05]  /*0010*/  EXIT ;  /* 0x000000000000794d */ /* 0x000fea0003800000 */
.L_x_2:
        /* <DEDUP_REMOVED lines=14> */
.L_x_110:


//--------------------- .text._ZN7cutlass13device_kernelIN5flash11enable_sm90INS1_16FlashAttnBwdSm90INS1_25CollectiveMainloopBwdSm90ILi2ELi1ELi1EN4cute5tupleIJNS5_1CILi1EEES8_S8_EEENS6_IJNS7_ILi64EEENS7_ILi80EEENS7_ILi256EEEEEENS_6half_tEfNS_4arch4Sm90ELb0ELb0ELb0ELb1ELb0ELb0ELb1ELb1ELi2ELi1ELi1ELi1ELb0EEENS1_24CollectiveEpilogueBwdGQAISD_fSG_Li256ELb1ELb0EEENS1_19SingleTileSchedulerILb1ELb0ELb0ELi80EEEEEEEEEvNT_6ParamsE --------------------------
	.section	.text._ZN7cutlass13device_kernelIN5flash11enable_sm90INS1_16FlashAttnBwdSm90INS1_25CollectiveMainloopBwdSm90ILi2ELi1ELi1EN4cute5tupleIJNS5_1CILi1EEES8_S8_EEENS6_IJNS7_ILi64EEENS7_ILi80EEENS7_ILi256EEEEEENS_6half_tEfNS_4arch4Sm90ELb0ELb0ELb0ELb1ELb0ELb0ELb1ELb1ELi2ELi1ELi1ELi1ELb0EEENS1_24CollectiveEpilogueBwdGQAISD_fSG_Li256ELb1ELb0EEENS1_19SingleTileSchedulerILb1ELb0ELb0ELi80EEEEEEEEEvNT_6ParamsE,"ax",@progbits
	.align	128
.text._ZN7cutlass13device_kernelIN5flash11enable_sm90INS1_16FlashAttnBwdSm90INS1_25CollectiveMainloopBwdSm90ILi2ELi1ELi1EN4cute5tupleIJNS5_1CILi1EEES8_S8_EEENS6_IJNS7_ILi64EEENS7_ILi80EEENS7_ILi256EEEEEENS_6half_tEfNS_4arch4Sm90ELb0ELb0ELb0ELb1ELb0ELb0ELb1ELb1ELi2ELi1ELi1ELi1ELb0EEENS1_24CollectiveEpilogueBwdGQAISD_fSG_Li256ELb1ELb0EEENS1_19SingleTileSchedulerILb1ELb0ELb0ELi80EEEEEEEEEvNT_6ParamsE:
        .type           _ZN7cutlass13device_kernelIN5flash11enable_sm90INS1_16FlashAttnBwdSm90INS1_25CollectiveMainloopBwdSm90ILi2ELi1ELi1EN4cute5tupleIJNS5_1CILi1EEES8_S8_EEENS6_IJNS7_ILi64EEENS7_ILi80EEENS7_ILi256EEEEEENS_6half_tEfNS_4arch4Sm90ELb0ELb0ELb0ELb1ELb0ELb0ELb1ELb1ELi2ELi1ELi1ELi1ELb0EEENS1_24CollectiveEpilogueBwdGQAISD_fSG_Li256ELb1ELb0EEENS1_19SingleTileSchedulerILb1ELb0ELb0ELi80EEEEEEEEEvNT_6ParamsE,@function
        .size           _ZN7cutlass13device_kernelIN5flash11enable_sm90INS1_16FlashAttnBwdSm90INS1_25CollectiveMainloopBwdSm90ILi2ELi1ELi1EN4cute5tupleIJNS5_1CILi1EEES8_S8_EEENS6_IJNS7_ILi64EEENS7_ILi80EEENS7_ILi256EEEEEENS_6half_tEfNS_4arch4Sm90ELb0ELb0ELb0ELb1ELb0ELb0ELb1ELb1ELi2ELi1ELi1ELi1ELb0EEENS1_24CollectiveEpilogueBwdGQAISD_fSG_Li256ELb1ELb0EEENS1_19SingleTileSchedulerILb1ELb0ELb0ELi80EEEEEEEEEvNT_6ParamsE,(.L_x_111 - _ZN7cutlass13device_kernelIN5flash11enable_sm90INS1_16FlashAttnBwdSm90INS1_25CollectiveMainloopBwdSm90ILi2ELi1ELi1EN4cute5tupleIJNS5_1CILi1EEES8_S8_EEENS6_IJNS7_ILi64EEENS7_ILi80EEENS7_ILi256EEEEEENS_6half_tEfNS_4arch4Sm90ELb0ELb0ELb0ELb1ELb0ELb0ELb1ELb1ELi2ELi1ELi1ELi1ELb0EEENS1_24CollectiveEpilogueBwdGQAISD_fSG_Li256ELb1ELb0EEENS1_19SingleTileSchedulerILb1ELb0ELb0ELi80EEEEEEEEEvNT_6ParamsE)
        .other          _ZN7cutlass13device_kernelIN5flash11enable_sm90INS1_16FlashAttnBwdSm90INS1_25CollectiveMainloopBwdSm90ILi2ELi1ELi1EN4cute5tupleIJNS5_1CILi1EEES8_S8_EEENS6_IJNS7_ILi64EEENS7_ILi80EEENS7_ILi256EEEEEENS_6half_tEfNS_4arch4Sm90ELb0ELb0ELb0ELb1ELb0ELb0ELb1ELb1ELi2ELi1ELi1ELi1ELb0EEENS1_24CollectiveEpilogueBwdGQAISD_fSG_Li256ELb1ELb0EEENS1_19SingleTileSchedulerILb1ELb0ELb0ELi80EEEEEEEEEvNT_6ParamsE,@"STO_CUDA_ENTRY STV_DEFAULT"
_ZN7cutlass13device_kernelIN5flash11enable_sm90INS1_16FlashAttnBwdSm90INS1_25CollectiveMainloopBwdSm90ILi2ELi1ELi1EN4cute5tupleIJNS5_1CILi1EEES8_S8_EEENS6_IJNS7_ILi64EEENS7_ILi80EEENS7_ILi256EEEEEENS_6half_tEfNS_4arch4Sm90ELb0ELb0ELb0ELb1ELb0ELb0ELb1ELb1ELi2ELi1ELi1ELi1ELb0EEENS1_24CollectiveEpilogueBwdGQAISD_fSG_Li256ELb1ELb0EEENS1_19SingleTileSchedulerILb1ELb0ELb0ELi80EEEEEEEEEvNT_6ParamsE:
[----:B------:R-:W-:Y:S01]  /*0000*/  LDC R1, c[0x0][0x37c] ;  /* 0x0000df00ff017b82 */ /* 0x000fe20000000800 */
[----:B------:R-:W-:Y:S05]  /*0010*/  EXIT ;  /* 0x000000000000794d */ /* 0x000fea0003800000 */
.L_x_3:
        /* <DEDUP_REMOVED lines=14> */
.L_x_111:


//--------------------- .text._ZN7cutlass13device_kernelIN5flash11enable_sm90INS1_16FlashAttnBwdSm90INS1_25CollectiveMainloopBwdSm90ILi2ELi1ELi1EN4cute5tupleIJNS5_1CILi1EEES8_S8_EEENS6_IJNS7_ILi64EEENS7_ILi80EEENS7_ILi256EEEEEENS_6half_tEfNS_4arch4Sm90ELb0ELb1ELb0ELb0ELb0ELb0ELb1ELb1ELi2ELi1ELi1ELi1ELb0EEENS1_21CollectiveEpilogueBwdISD_SE_SG_Li256ELb0ELb1ELi2EEENS1_19SingleTileSchedulerILb0ELb0ELb0ELi80EEEEEEEEEvNT_6ParamsE --------------------------
	.section	.text._ZN7cutlass13device_kernelIN5flash11enable_sm90INS1_16FlashAttnBwdSm90INS1_25CollectiveMainloopBwdSm90ILi2ELi1ELi1EN4cute5tupleIJNS5_1CILi1EEES8_S8_EEENS6_IJNS7_ILi64EEENS7_ILi80EEENS7_ILi256EEEEEENS_6half_tEfNS_4arch4Sm90ELb0ELb1ELb0ELb0ELb0ELb0ELb1ELb1ELi2ELi1ELi1ELi1ELb0EEENS1_21CollectiveEpilogueBwdISD_SE_SG_Li256ELb0ELb1ELi2EEENS1_19SingleTileSchedulerILb0ELb0ELb0ELi80EEEEEEEEEvNT_6ParamsE,"ax",@progbits
	.align	128
.text._ZN7cutlass13device_kernelIN5flash11enable_sm90INS1_16FlashAttnBwdSm90INS1_25CollectiveMainloopBwdSm90ILi2ELi1ELi1EN4cute5tupleIJNS5_1CILi1EEES8_S8_EEENS6_IJNS7_ILi64EEENS7_ILi80EEENS7_ILi256EEEEEENS_6half_tEfNS_4arch4Sm90ELb0ELb1ELb0ELb0ELb0ELb0ELb1ELb1ELi2ELi1ELi1ELi1ELb0EEENS1_21CollectiveEpilogueBwdISD_SE_SG_Li256ELb0ELb1ELi2EEENS1_19SingleTileSchedulerILb0ELb0ELb0ELi80EEEEEEEEEvNT_6ParamsE:
        .type           _ZN7cutlass13device_kernelIN5flash11enable_sm90INS1_16FlashAttnBwdSm90INS1_25CollectiveMainloopBwdSm90ILi2ELi1ELi1EN4cute5tupleIJNS5_1CILi1EEES8_S8_EEENS6_IJNS7_ILi64EEENS7_ILi80EEENS7_ILi256EEEEEENS_6half_tEfNS_4arch4Sm90ELb0ELb1ELb0ELb0ELb0ELb0ELb1ELb1ELi2ELi1ELi1ELi1ELb0EEENS1_21CollectiveEpilogueBwdISD_SE_SG_Li256ELb0ELb1ELi2EEENS1_19SingleTileSchedulerILb0ELb0ELb0ELi80EEEEEEEEEvNT_6ParamsE,@function
        .size           _ZN7cutlass13device_kernelIN5flash11enable_sm90INS1_16FlashAttnBwdSm90INS1_25CollectiveMainloopBwdSm90ILi2ELi1ELi1EN4cute5tupleIJNS5_1CILi1EEES8_S8_EEENS6_IJNS7_ILi64EEENS7_ILi80EEENS7_ILi256EEEEEENS_6half_tEfNS_4arch4Sm90ELb0ELb1ELb0ELb0ELb0ELb0ELb1ELb1ELi2ELi1ELi1ELi1ELb0EEENS1_21CollectiveEpilogueBwdISD_SE_SG_Li256ELb0ELb1ELi2EEENS1_19SingleTileSchedulerILb0ELb0ELb0ELi80EEEEEEEEEvNT_6ParamsE,(.L_x_112 - _ZN7cutlass13device_kernelIN5flash11enable_sm90INS1_16FlashAttnBwdSm90INS1_25CollectiveMainloopBwdSm90ILi2ELi1ELi1EN4cute5tupleIJNS5_1CILi1EEES8_S8_EEENS6_IJNS7_ILi64EEENS7_ILi80EEENS7_ILi256EEEEEENS_6half_tEfNS_4arch4Sm90ELb0ELb1ELb0ELb0ELb0ELb0ELb1ELb1ELi2ELi1ELi1ELi1ELb0EEENS1_21CollectiveEpilogueBwdISD_SE_SG_Li256ELb0ELb1ELi2EEENS1_19SingleTileSchedulerILb0ELb0ELb0ELi80EEEEEEEEEvNT_6ParamsE)
        .other          _ZN7cutlass13device_kernelIN5flash11enable_sm90INS1_16FlashAttnBwdSm90INS1_25CollectiveMainloopBwdSm90ILi2ELi1ELi1EN4cute5tupleIJNS5_1CILi1EEES8_S8_EEENS6_IJNS7_ILi64EEENS7_ILi80EEENS7_ILi256EEEEEENS_6half_tEfNS_4arch4Sm90ELb0ELb1ELb0ELb0ELb0ELb0ELb1ELb1ELi2ELi1ELi1ELi1ELb0EEENS1_21CollectiveEpilogueBwdISD_SE_SG_Li256ELb0ELb1ELi2EEENS1_19SingleTileSchedulerILb0ELb0ELb0ELi80EEEEEEEEEvNT_6ParamsE,@"STO_CUDA_ENTRY STV_DEFAULT"
_ZN7cutlass13device_kernelIN5flash11enable_sm90INS1_16FlashAttnBwdSm90INS1_25CollectiveMainloopBwdSm90ILi2ELi1ELi1EN4cute5tupleIJNS5_1CILi1EEES8_S8_EEENS6_IJNS7_ILi64EEENS7_ILi80EEENS7_ILi256EEEEEENS_6half_tEfNS_4arch4Sm90ELb0ELb1ELb0ELb0ELb0ELb0ELb1ELb1ELi2ELi1ELi1ELi1ELb0EEENS1_21CollectiveEpilogueBwdISD_SE_SG_Li256ELb0ELb1ELi2EEENS1_19SingleTileSchedulerILb0ELb0ELb0ELi80EEEEEEEEEvNT_6ParamsE:
[----:B------:R-:W-:Y:S01]  /*0000*/  LDC R1, c[0x0][0x37c] ;  /* 0x0000df00ff017b82 */ /* 0x000fe20000000800 */
[----:B------:R-:W-:Y:S05]  /*0010*/  EXIT ;  /* 0x000000000000794d */ /* 0x000fea0003800000 */
.L_x_4:
        /* <DEDUP_REMOVED lines=14> */
.L_x_112:


//--------------------- .text._ZN7cutlass13device_kernelIN5flash11enable_sm90INS1_16FlashAttnBwdSm90INS1_25CollectiveMainloopBwdSm90ILi2ELi1ELi1EN4cute5tupleIJNS5_1CILi1EEES8_S8_EEENS6_IJNS7_ILi64EEENS7_ILi80EEENS7_ILi256EEEEEENS_6half_tEfNS_4arch4Sm90ELb0ELb1ELb0ELb0ELb0ELb0ELb1ELb1ELi2ELi1ELi1ELi1ELb0EEENS1_24CollectiveEpilogueBwdGQAISD_fSG_Li256ELb0ELb0EEENS1_19SingleTileSchedulerILb0ELb0ELb0ELi80EEEEEEEEEvNT_6ParamsE --------------------------
	.section	.text._ZN7cutlass13device_kernelIN5flash11enable_sm90INS1_16FlashAttnBwdSm90INS1_25CollectiveMainloopBwdSm90ILi2ELi1ELi1EN4cute5tupleIJNS5_1CILi1EEES8_S8_EEENS6_IJNS7_ILi64EEENS7_ILi80EEENS7_ILi256EEEEEENS_6half_tEfNS_4arch4Sm90ELb0ELb1ELb0ELb0ELb0ELb0ELb1ELb1ELi2ELi1ELi1ELi1ELb0EEENS1_24CollectiveEpilogueBwdGQAISD_fSG_Li256ELb0ELb0EEENS1_19SingleTileSchedulerILb0ELb0ELb0ELi80EEEEEEEEEvNT_6ParamsE,"ax",@progbits
	.align	128
.text._ZN7cutlass13device_kernelIN5flash11enable_sm90INS1_16FlashAttnBwdSm90INS1_25CollectiveMainloopBwdSm90ILi2ELi1ELi1EN4cute5tupleIJNS5_1CILi1EEES8_S8_EEENS6_IJNS7_ILi64EEENS7_ILi80EEENS7_ILi256EEEEEENS_6half_tEfNS_4arch4Sm90ELb0ELb1ELb0ELb0ELb0ELb0ELb1ELb1ELi2ELi1ELi1ELi1ELb0EEENS1_24CollectiveEpilogueBwdGQAISD_fSG_Li256ELb0ELb0EEENS1_19SingleTileSchedulerILb0ELb0ELb0ELi80EEEEEEEEEvNT_6ParamsE:
        .type           _ZN7cutlass13device_kernelIN5flash11enable_sm90INS1_16FlashAttnBwdSm90INS1_25CollectiveMainloopBwdSm90ILi2ELi1ELi1EN4cute5tupleIJNS5_1CILi1EEES8_S8_EEENS6_IJNS7_ILi64EEENS7_ILi80EEENS7_ILi256EEEEEENS_6half_tEfNS_4arch4Sm90ELb0ELb1ELb0ELb0ELb0ELb0ELb1ELb1ELi2ELi1ELi1ELi1ELb0EEENS1_24CollectiveEpilogueBwdGQAISD_fSG_Li256ELb0ELb0EEENS1_19SingleTileSchedulerILb0ELb0ELb0ELi80EEEEEEEEEvNT_6ParamsE,@function
        .size           _ZN7cutlass13device_kernelIN5flash11enable_sm90INS1_16FlashAttnBwdSm90INS1_25CollectiveMainloopBwdSm90ILi2ELi1ELi1EN4cute5tupleIJNS5_1CILi1EEES8_S8_EEENS6_IJNS7_ILi64EEENS7_ILi80EEENS7_ILi256EEEEEENS_6half_tEfNS_4arch4Sm90ELb0ELb1ELb0ELb0ELb0ELb0ELb1ELb1ELi2ELi1ELi1ELi1ELb0EEENS1_24CollectiveEpilogueBwdGQAISD_fSG_Li256ELb0ELb0EEENS1_19SingleTileSchedulerILb0ELb0ELb0ELi80EEEEEEEEEvNT_6ParamsE,(.L_x_113 - _ZN7cutlass13device_kernelIN5flash11enable_sm90INS1_16FlashAttnBwdSm90INS1_25CollectiveMainloopBwdSm90ILi2ELi1ELi1EN4cute5tupleIJNS5_1CILi1EEES8_S8_EEENS6_IJNS7_ILi64EEENS7_ILi80EEENS7_ILi256EEEEEENS_6half_tEfNS_4arch4Sm90ELb0ELb1ELb0ELb0ELb0ELb0ELb1ELb1ELi2ELi1ELi1ELi1ELb0EEENS1_24CollectiveEpilogueBwdGQAISD_fSG_Li256ELb0ELb0EEENS1_19SingleTileSchedulerILb0ELb0ELb0ELi80EEEEEEEEEvNT_6ParamsE)
        .other          _ZN7cutlass13device_kernelIN5flash11enable_sm90INS1_16FlashAttnBwdSm90INS1_25CollectiveMainloopBwdSm90ILi2ELi1ELi1EN4cute5tupleIJNS5_1CILi1EEES8_S8_EEENS6_IJNS7_ILi64EEENS7_ILi80EEENS7_ILi256EEEEEENS_6half_tEfNS_4arch4Sm90ELb0ELb1ELb0ELb0ELb0ELb0ELb1ELb1ELi2ELi1ELi1ELi1ELb0EEENS1_24CollectiveEpilogueBwdGQAISD_fSG_Li256ELb0ELb0EEENS1_19SingleTileSchedulerILb0ELb0ELb0ELi80EEEEEEEEEvNT_6ParamsE,@"STO_CUDA_ENTRY STV_DEFAULT"
_ZN7cutlass13device_kernelIN5flash11enable_sm90INS1_16FlashAttnBwdSm90INS1_25CollectiveMainloopBwdSm90ILi2ELi1ELi1EN4cute5tupleIJNS5_1CILi1EEES8_S8_EEENS6_IJNS7_ILi64EEENS7_ILi80EEENS7_ILi256EEEEEENS_6half_tEfNS_4arch4Sm90ELb0ELb1ELb0ELb0ELb0ELb0ELb1ELb1ELi2ELi1ELi1ELi1ELb0EEENS1_24CollectiveEpilogueBwdGQAISD_fSG_Li256ELb0ELb0EEENS1_19SingleTileSchedulerILb0ELb0ELb0ELi80EEEEEEEEEvNT_6ParamsE:
[----:B------:R-:W-:Y:S01]  /*0000*/  LDC R1, c[0x0][0x37c] ;  /* 0x0000df00ff017b82 */ /* 0x000fe20000000800 */
[----:B------:R-:W-:Y:S05]  /*0010*/  EXIT ;  /* 0x000000000000794d */ /* 0x000fea0003800000 */
.L_x_5:
        /* <DEDUP_REMOVED lines=14> */
.L_x_113:


//--------------------- .text._ZN7cutlass13device_kernelIN5flash11enable_sm90INS1_16FlashAttnBwdSm90INS1_25CollectiveMainloopBwdSm90ILi2ELi1ELi1EN4cute5tupleIJNS5_1CILi1EEES8_S8_EEENS6_IJNS7_ILi64EEENS7_ILi80EEENS7_ILi256EEEEEENS_6half_tEfNS_4arch4Sm90ELb0ELb1ELb0ELb1ELb0ELb0ELb1ELb1ELi2ELi1ELi1ELi1ELb0EEENS1_21CollectiveEpilogueBwdISD_SE_SG_Li256ELb1ELb1ELi2EEENS1_19SingleTileSchedulerILb1ELb0ELb0ELi80EEEEEEEEEvNT_6ParamsE --------------------------
	.section	.text._ZN7cutlass13device_kernelIN5flash11enable_sm90INS1_16FlashAttnBwdSm90INS1_25CollectiveMainloopBwdSm90ILi2ELi1ELi1EN4cute5tupleIJNS5_1CILi1EEES8_S8_EEENS6_IJNS7_ILi64EEENS7_ILi80EEENS7_ILi256EEEEEENS_6half_tEfNS_4arch4Sm90ELb0ELb1ELb0ELb1ELb0ELb0ELb1ELb1ELi2ELi1ELi1ELi1ELb0EEENS1_21CollectiveEpilogueBwdISD_SE_SG_Li256ELb1ELb1ELi2EEENS1_19SingleTileSchedulerILb1ELb0ELb0ELi80EEEEEEEEEvNT_6ParamsE,"ax",@progbits
	.align	128
.text._ZN7cutlass13device_kernelIN5flash11enable_sm90INS1_16FlashAttnBwdSm90INS1_25CollectiveMainloopBwdSm90ILi2ELi1ELi1EN4cute5tupleIJNS5_1CILi1EEES8_S8_EEENS6_IJNS7_ILi64EEENS7_ILi80EEENS7_ILi256EEEEEENS_6half_tEfNS_4arch4Sm90ELb0ELb1ELb0ELb1ELb0ELb0ELb1ELb1ELi2ELi1ELi1ELi1ELb0EEENS1_21CollectiveEpilogueBwdISD_SE_SG_Li256ELb1ELb1ELi2EEENS1_19SingleTileSchedulerILb1ELb0ELb0ELi80EEEEEEEEEvNT_6ParamsE:
        .type           _ZN7cutlass13device_kernelIN5flash11enable_sm90INS1_16FlashAttnBwdSm90INS1_25CollectiveMainloopBwdSm90ILi2ELi1ELi1EN4cute5tupleIJNS5_1CILi1EEES8_S8_EEENS6_IJNS7_ILi64EEENS7_ILi80EEENS7_ILi256EEEEEENS_6half_tEfNS_4arch4Sm90ELb0ELb1ELb0ELb1ELb0ELb0ELb1ELb1ELi2ELi1ELi1ELi1ELb0EEENS1_21CollectiveEpilogueBwdISD_SE_SG_Li256ELb1ELb1ELi2EEENS1_19SingleTileSchedulerILb1ELb0ELb0ELi80EEEEEEEEEvNT_6ParamsE,@function
        .size           _ZN7cutlass13device_kernelIN5flash11enable_sm90INS1_16FlashAttnBwdSm90INS1_25CollectiveMainloopBwdSm90ILi2ELi1ELi1EN4cute5tupleIJNS5_1CILi1EEES8_S8_EEENS6_IJNS7_ILi64EEENS7_ILi80EEENS7_ILi256EEEEEENS_6half_tEfNS_4arch4Sm90ELb0ELb1ELb0ELb1ELb0ELb0ELb1ELb1ELi2ELi1ELi1ELi1ELb0EEENS1_21CollectiveEpilogueBwdISD_SE_SG_Li256ELb1ELb1ELi2EEENS1_19SingleTileSchedulerILb1ELb0ELb0ELi80EEEEEEEEEvNT_6ParamsE,(.L_x_114 - _ZN7cutlass13device_kernelIN5flash11enable_sm90INS1_16FlashAttnBwdSm90INS1_25CollectiveMainloopBwdSm90ILi2ELi1ELi1EN4cute5tupleIJNS5_1CILi1EEES8_S8_EEENS6_IJNS7_ILi64EEENS7_ILi80EEENS7_ILi256EEEEEENS_6half_tEfNS_4arch4Sm90ELb0ELb1ELb0ELb1ELb0ELb0ELb1ELb1ELi2ELi1ELi1ELi1ELb0EEENS1_21CollectiveEpilogueBwdISD_SE_SG_Li256ELb1ELb1ELi2EEENS1_19SingleTileSchedulerILb1ELb0ELb0ELi80EEEEEEEEEvNT_6ParamsE)
        .other          _ZN7cutlass13device_kernelIN5flash11enable_sm90INS1_16FlashAttnBwdSm90INS1_25CollectiveMainloopBwdSm90ILi2ELi1ELi1EN4cute5tupleIJNS5_1CILi1EEES8_S8_EEENS6_IJNS7_ILi64EEENS7_ILi80EEENS7_ILi256EEEEEENS_6half_tEfNS_4arch4Sm90ELb0ELb1ELb0ELb1ELb0ELb0ELb1ELb1ELi2ELi1ELi1ELi1ELb0EEENS1_21CollectiveEpilogueBwdISD_SE_SG_Li256ELb1ELb1ELi2EEENS1_19SingleTileSchedulerILb1ELb0ELb0ELi80EEEEEEEEEvNT_6ParamsE,@"STO_CUDA_ENTRY STV_DEFAULT"
_ZN7cutlass13device_kernelIN5flash11enable_sm90INS1_16FlashAttnBwdSm90INS1_25CollectiveMainloopBwdSm90ILi2ELi1ELi1EN4cute5tupleIJNS5_1CILi1EEES8_S8_EEENS6_IJNS7_ILi64EEENS7_ILi80EEENS7_ILi256EEEEEENS_6half_tEfNS_4arch4Sm90ELb0ELb1ELb0ELb1ELb0ELb0ELb1ELb1ELi2ELi1ELi1ELi1ELb0EEENS1_21CollectiveEpilogueBwdISD_SE_SG_Li256ELb1ELb1ELi2EEENS1_19SingleTileSchedulerILb1ELb0ELb0ELi80EEEEEEEEEvNT_6ParamsE:
[----:B------:R-:W-:Y:S01]  /*0000*/  LDC R1, c[0x0][0x37c] ;  /* 0x0000df00ff017b82 */ /* 0x000fe20000000800 */
[----:B------:R-:W-:Y:S05]  /*0010*/  EXIT ;  /* 0x000000000000794d */ /* 0x000fea0003800000 */
.L_x_6:
        /* <DEDUP_REMOVED lines=14> */
.L_x_114:


//--------------------- .text._ZN7cutlass13device_kernelIN5flash11enable_sm90INS1_16FlashAttnBwdSm90INS1_25CollectiveMainloopBwdSm90ILi2ELi1ELi1EN4cute5tupleIJNS5_1CILi1EEES8_S8_EEENS6_IJNS7_ILi64EEENS7_ILi80EEENS7_ILi256EEEEEENS_6half_tEfNS_4arch4Sm90ELb0ELb1ELb0ELb1ELb0ELb0ELb1ELb1ELi2ELi1ELi1ELi1ELb0EEENS1_24CollectiveEpilogueBwdGQAISD_fSG_Li256ELb1ELb0EEENS1_19SingleTileSchedulerILb1ELb0ELb0ELi80EEEEEEEEEvNT_6ParamsE --------------------------
	.section	.text._ZN7cutlass13device_kernelIN5flash11enable_sm90INS1_16FlashAttnBwdSm90INS1_25CollectiveMainloopBwdSm90ILi2ELi1ELi1EN4cute5tupleIJNS5_1CILi1EEES8_S8_EEENS6_IJNS7_ILi64EEENS7_ILi80EEENS7_ILi256EEEEEENS_6half_tEfNS_4arch4Sm90ELb0ELb1ELb0ELb1ELb0ELb0ELb1ELb1ELi2ELi1ELi1ELi1ELb0EEENS1_24CollectiveEpilogueBwdGQAISD_fSG_Li256ELb1ELb0EEENS1_19SingleTileSchedulerILb1ELb0ELb0ELi80EEEEEEEEEvNT_6ParamsE,"ax",@progbits
	.align	128
.text._ZN7cutlass13device_kernelIN5flash11enable_sm90INS1_16FlashAttnBwdSm90INS1_25CollectiveMainloopBwdSm90ILi2ELi1ELi1EN4cute5tupleIJNS5_1CILi1EEES8_S8_EEENS6_IJNS7_ILi64EEENS7_ILi80EEENS7_ILi256EEEEEENS_6half_tEfNS_4arch4Sm90ELb0ELb1ELb0ELb1ELb0ELb0ELb1ELb1ELi2ELi1ELi1ELi1ELb0EEENS1_24CollectiveEpilogueBwdGQAISD_fSG_Li256ELb1ELb0EEENS1_19SingleTileSchedulerILb1ELb0ELb0ELi80EEEEEEEEEvNT_6ParamsE:
        .type           _ZN7cutlass13device_kernelIN5flash11enable_sm90INS1_16FlashAttnBwdSm90INS1_25CollectiveMainloopBwdSm90ILi2ELi1ELi1EN4cute5tupleIJNS5_1CILi1EEES8_S8_EEENS6_IJNS7_ILi64EEENS7_ILi80EEENS7_ILi256EEEEEENS_6half_tEfNS_4arch4Sm90ELb0ELb1ELb0ELb1ELb0ELb0ELb1ELb1ELi2ELi1ELi1ELi1ELb0EEENS1_24CollectiveEpilogueBwdGQAISD_fSG_Li256ELb1ELb0EEENS1_19SingleTileSchedulerILb1ELb0ELb0ELi80EEEEEEEEEvNT_6ParamsE,@function
        .size           _ZN7cutlass13device_kernelIN5flash11enable_sm90INS1_16FlashAttnBwdSm90INS1_25CollectiveMainloopBwdSm90ILi2ELi1ELi1EN4cute5tupleIJNS5_1CILi1EEES8_S8_EEENS6_IJNS7_ILi64EEENS7_ILi80EEENS7_ILi256EEEEEENS_6half_tEfNS_4arch4Sm90ELb0ELb1ELb0ELb1ELb0ELb0ELb1ELb1ELi2ELi1ELi1ELi1ELb0EEENS1_24CollectiveEpilogueBwdGQAISD_fSG_Li256ELb1ELb0EEENS1_19SingleTileSchedulerILb1ELb0ELb0ELi80EEEEEEEEEvNT_6ParamsE,(.L_x_115 - _ZN7cutlass13device_kernelIN5flash11enable_sm90INS1_16FlashAttnBwdSm90INS1_25CollectiveMainloopBwdSm90ILi2ELi1ELi1EN4cute5tupleIJNS5_1CILi1EEES8_S8_EEENS6_IJNS7_ILi64EEENS7_ILi80EEENS7_ILi256EEEEEENS_6half_tEfNS_4arch4Sm90ELb0ELb1ELb0ELb1ELb0ELb0ELb1ELb1ELi2ELi1ELi1ELi1ELb0EEENS1_24CollectiveEpilogueBwdGQAISD_fSG_Li256ELb1ELb0EEENS1_19SingleTileSchedulerILb1ELb0ELb0ELi80EEEEEEEEEvNT_6ParamsE)
        .other          _ZN7cutlass13device_kernelIN5flash11enable_sm90INS1_16FlashAttnBwdSm90INS1_25CollectiveMainloopBwdSm90ILi2ELi1ELi1EN4cute5tupleIJNS5_1CILi1EEES8_S8_EEENS6_IJNS7_ILi64EEENS7_ILi80EEENS7_ILi256EEEEEENS_6half_tEfNS_4arch4Sm90ELb0ELb1ELb0ELb1ELb0ELb0ELb1ELb1ELi2ELi1ELi1ELi1ELb0EEENS1_24CollectiveEpilogueBwdGQAISD_fSG_Li256ELb1ELb0EEENS1_19SingleTileSchedulerILb1ELb0ELb0ELi80EEEEEEEEEvNT_6ParamsE,@"STO_CUDA_ENTRY STV_DEFAULT"
_ZN7cutlass13device_kernelIN5flash11enable_sm90INS1_16FlashAttnBwdSm90INS1_25CollectiveMainloopBwdSm90ILi2ELi1ELi1EN4cute5tupleIJNS5_1CILi1EEES8_S8_EEENS6_IJNS7_ILi64EEENS7_ILi80EEENS7_ILi256EEEEEENS_6half_tEfNS_4arch4Sm90ELb0ELb1ELb0ELb1ELb0ELb0ELb1ELb1ELi2ELi1ELi1ELi1ELb0EEENS1_24CollectiveEpilogueBwdGQAISD_fSG_Li256ELb1ELb0EEENS1_19SingleTileSchedulerILb1ELb0ELb0ELi80EEEEEEEEEvNT_6ParamsE:
[----:B------:R-:W-:Y:S01]  /*0000*/  LDC R1, c[0x0][0x37c] ;  /* 0x0000df00ff017b82 */ /* 0x000fe20000000800 */
[----:B------:R-:W-:Y:S05]  /*0010*/  EXIT ;  /* 0x000000000000794d */ /* 0x000fea0003800000 */
.L_x_7:
        /* <DEDUP_REMOVED lines=14> */
.L_x_115:


//--------------------- .text._ZN7cutlass13device_kernelIN5flash11enable_sm90INS1_16FlashAttnBwdSm90INS1_25CollectiveMainloopBwdSm90ILi2ELi1ELi1EN4cute5tupleIJNS5_1CILi1EEES8_S8_EEENS6_IJNS7_ILi64EEENS7_ILi80EEENS7_ILi256EEEEEENS_6half_tEfNS_4arch4Sm90ELb1ELb0ELb0ELb0ELb0ELb0ELb1ELb1ELi2ELi1ELi1ELi1ELb0EEENS1_21CollectiveEpilogueBwdISD_SE_SG_Li256ELb0ELb1ELi2EEENS1_25SingleTileBwdLPTSchedulerILb0ELi80ELb0EEEEEEEEEvNT_6ParamsE --------------------------
	.section	.text._ZN7cutlass13device_kernelIN5flash11enable_sm90INS1_16FlashAttnBwdSm90INS1_25CollectiveMainloopBwdSm90ILi2ELi1ELi1EN4cute5tupleIJNS5_1CILi1EEES8_S8_EEENS6_IJNS7_ILi64EEENS7_ILi80EEENS7_ILi256EEEEEENS_6half_tEfNS_4arch4Sm90ELb1ELb0ELb0ELb0ELb0ELb0ELb1ELb1ELi2ELi1ELi1ELi1ELb0EEENS1_21CollectiveEpilogueBwdISD_SE_SG_Li256ELb0ELb1ELi2EEENS1_25SingleTileBwdLPTSchedulerILb0ELi80ELb0EEEEEEEEEvNT_6ParamsE,"ax",@progbits
	.align	128
.text._ZN7cutlass13device_kernelIN5flash11enable_sm90INS1_16FlashAttnBwdSm90INS1_25CollectiveMainloopBwdSm90ILi2ELi1ELi1EN4cute5tupleIJNS5_1CILi1EEES8_S8_EEENS6_IJNS7_ILi64EEENS7_ILi80EEENS7_ILi256EEEEEENS_6half_tEfNS_4arch4Sm90ELb1ELb0ELb0ELb0ELb0ELb0ELb1ELb1ELi2ELi1ELi1ELi1ELb0EEENS1_21CollectiveEpilogueBwdISD_SE_SG_Li256ELb0ELb1ELi2EEENS1_25SingleTileBwdLPTSchedulerILb0ELi80ELb0EEEEEEEEEvNT_6ParamsE:
        .type           _ZN7cutlass13device_kernelIN5flash11enable_sm90INS1_16FlashAttnBwdSm90INS1_25CollectiveMainloopBwdSm90ILi2ELi1ELi1EN4cute5tupleIJNS5_1CILi1EEES8_S8_EEENS6_IJNS7_ILi64EEENS7_ILi80EEENS7_ILi256EEEEEENS_6half_tEfNS_4arch4Sm90ELb1ELb0ELb0ELb0ELb0ELb0ELb1ELb1ELi2ELi1ELi1ELi1ELb0EEENS1_21CollectiveEpilogueBwdISD_SE_SG_Li256ELb0ELb1ELi2EEENS1_25SingleTileBwdLPTSchedulerILb0ELi80ELb0EEEEEEEEEvNT_6ParamsE,@function
        .size           _ZN7cutlass13device_kernelIN5flash11enable_sm90INS1_16FlashAttnBwdSm90INS1_25CollectiveMainloopBwdSm90ILi2ELi1ELi1EN4cute5tupleIJNS5_1CILi1EEES8_S8_EEENS6_IJNS7_ILi64EEENS7_ILi80EEENS7_ILi256EEEEEENS_6half_tEfNS_4arch4Sm90ELb1ELb0ELb0ELb0ELb0ELb0ELb1ELb1ELi2ELi1ELi1ELi1ELb0EEENS1_21CollectiveEpilogueBwdISD_SE_SG_Li256ELb0ELb1ELi2EEENS1_25SingleTileBwdLPTSchedulerILb0ELi80ELb0EEEEEEEEEvNT_6ParamsE,(.L_x_116 - _ZN7cutlass13device_kernelIN5flash11enable_sm90INS1_16FlashAttnBwdSm90INS1_25CollectiveMainloopBwdSm90ILi2ELi1ELi1EN4cute5tupleIJNS5_1CILi1EEES8_S8_EEENS6_IJNS7_ILi64EEENS7_ILi80EEENS7_ILi256EEEEEENS_6half_tEfNS_4arch4Sm90ELb1ELb0ELb0ELb0ELb0ELb0ELb1ELb1ELi2ELi1ELi1ELi1ELb0EEENS1_21CollectiveEpilogueBwdISD_SE_SG_Li256ELb0ELb1ELi2EEENS1_25SingleTileBwdLPTSchedulerILb0ELi80ELb0EEEEEEEEEvNT_6ParamsE)
        .other          _ZN7cutlass13device_kernelIN5flash11enable_sm90INS1_16FlashAttnBwdSm90INS1_25CollectiveMainloopBwdSm90ILi2ELi1ELi1EN4cute5tupleIJNS5_1CILi1EEES8_S8_EEENS6_IJNS7_ILi64EEENS7_ILi80EEENS7_ILi256EEEEEENS_6half_tEfNS_4arch4Sm90ELb1ELb0ELb0ELb0ELb0ELb0ELb1ELb1ELi2ELi1ELi1ELi1ELb0EEENS1_21CollectiveEpilogueBwdISD_SE_SG_Li256ELb0ELb1ELi2EEENS1_25SingleTileBwdLPTSchedulerILb0ELi80ELb0EEEEEEEEEvNT_6ParamsE,@"STO_CUDA_ENTRY STV_DEFAULT"
_ZN7cutlass13device_kernelIN5flash11enable_sm90INS1_16FlashAttnBwdSm90INS1_25CollectiveMainloopBwdSm90ILi2ELi1ELi1EN4cute5tupleIJNS5_1CILi1EEES8_S8_EEENS6_IJNS7_ILi64EEENS7_ILi80EEENS7_ILi256EEEEEENS_6half_tEfNS_4arch4Sm90ELb1ELb0ELb0ELb0ELb0ELb0ELb1ELb1ELi2ELi1ELi1ELi1ELb0EEENS1_21CollectiveEpilogueBwdISD_SE_SG_Li256ELb0ELb1ELi2EEENS1_25SingleTileBwdLPTSchedulerILb0ELi80ELb0EEEEEEEEEvNT_6ParamsE:
[----:B------:R-:W-:Y:S01]  /*0000*/  LDC R1, c[0x0][0x37c] ;  /* 0x0000df00ff017b82 */ /* 0x000fe20000000800 */
[----:B------:R-:W-:Y:S05]  /*0010*/  EXIT ;  /* 0x000000000000794d */ /* 0x000fea0003800000 */
.L_x_8:
        /* <DEDUP_REMOVED lines=14> */
.L_x_116:


//--------------------- .text._ZN7cutlass13device_kernelIN5flash11enable_sm90INS1_16FlashAttnBwdSm90INS1_25CollectiveMainloopBwdSm90ILi2ELi1ELi1EN4cute5tupleIJNS5_1CILi1EEES8_S8_EEENS6_IJNS7_ILi64EEENS7_ILi80EEENS7_ILi256EEEEEENS_6half_tEfNS_4arch4Sm90ELb1ELb0ELb0ELb0ELb0ELb0ELb1ELb1ELi2ELi1ELi1ELi1ELb0EEENS1_24CollectiveEpilogueBwdGQAISD_fSG_Li256ELb0ELb0EEENS1_25SingleTileBwdLPTSchedulerILb0ELi80ELb0EEEEEEEEEvNT_6ParamsE --------------------------
	.section	.text._ZN7cutlass13device_kernelIN5flash11enable_sm90INS1_16FlashAttnBwdSm90INS1_25CollectiveMainloopBwdSm90ILi2ELi1ELi1EN4cute5tupleIJNS5_1CILi1EEES8_S8_EEENS6_IJNS7_ILi64EEENS7_ILi80EEENS7_ILi256EEEEEENS_6half_tEfNS_4arch4Sm90ELb1ELb0ELb0ELb0ELb0ELb0ELb1ELb1ELi2ELi1ELi1ELi1ELb0EEENS1_24CollectiveEpilogueBwdGQAISD_fSG_Li256ELb0ELb0EEENS1_25SingleTileBwdLPTSchedulerILb0ELi80ELb0EEEEEEEEEvNT_6ParamsE,"ax",@progbits
	.align	128
.text._ZN7cutlass13device_kernelIN5flash11enable_sm90INS1_16FlashAttnBwdSm90INS1_25CollectiveMainloopBwdSm90ILi2ELi1ELi1EN4cute5tupleIJNS5_1CILi1EEES8_S8_EEENS6_IJNS7_ILi64EEENS7_ILi80EEENS7_ILi256EEEEEENS_6half_tEfNS_4arch4Sm90ELb1ELb0ELb0ELb0ELb0ELb0ELb1ELb1ELi2ELi1ELi1ELi1ELb0EEENS1_24CollectiveEpilogueBwdGQAISD_fSG_Li256ELb0ELb0EEENS1_25SingleTileBwdLPTSchedulerILb0ELi80ELb0EEEEEEEEEvNT_6ParamsE:
        .type           _ZN7cutlass13device_kernelIN5flash11enable_sm90INS1_16FlashAttnBwdSm90INS1_25CollectiveMainloopBwdSm90ILi2ELi1ELi1EN4cute5tupleIJNS5_1CILi1EEES8_S8_EEENS6_IJNS7_ILi64EEENS7_ILi80EEENS7_ILi256EEEEEENS_6half_tEfNS_4arch4Sm90ELb1ELb0ELb0ELb0ELb0ELb0ELb1ELb1ELi2ELi1ELi1ELi1ELb0EEENS1_24CollectiveEpilogueBwdGQAISD_fSG_Li256ELb0ELb0EEENS1_25SingleTileBwdLPTSchedulerILb0ELi80ELb0EEEEEEEEEvNT_6ParamsE,@function
        .size           _ZN7cutlass13device_kernelIN5flash11enable_sm90INS1_16FlashAttnBwdSm90INS1_25CollectiveMainloopBwdSm90ILi2ELi1ELi1EN4cute5tupleIJNS5_1CILi1EEES8_S8_EEENS6_IJNS7_ILi64EEENS7_ILi80EEENS7_ILi256EEEEEENS_6half_tEfNS_4arch4Sm90ELb1ELb0ELb0ELb0ELb0ELb0ELb1ELb1ELi2ELi1ELi1ELi1ELb0EEENS1_24CollectiveEpilogueBwdGQAISD_fSG_Li256ELb0ELb0EEENS1_25SingleTileBwdLPTSchedulerILb0ELi80ELb0EEEEEEEEEvNT_6ParamsE,(.L_x_117 - _ZN7cutlass13device_kernelIN5flash11enable_sm90INS1_16FlashAttnBwdSm90INS1_25CollectiveMainloopBwdSm90ILi2ELi1ELi1EN4cute5tupleIJNS5_1CILi1EEES8_S8_EEENS6_IJNS7_ILi64EEENS7_ILi80EEENS7_ILi256EEEEEENS_6half_tEfNS_4arch4Sm90ELb1ELb0ELb0ELb0ELb0ELb0ELb1ELb1ELi2ELi1ELi1ELi1ELb0EEENS1_24CollectiveEpilogueBwdGQAISD_fSG_Li256ELb0ELb0EEENS1_25SingleTileBwdLPTSchedulerILb0ELi80ELb0EEEEEEEEEvNT_6ParamsE)
        .other          _ZN7cutlass13device_kernelIN5flash11enable_sm90INS1_16FlashAttnBwdSm90INS1_25CollectiveMainloopBwdSm90ILi2ELi1ELi1EN4cute5tupleIJNS5_1CILi1EEES8_S8_EEENS6_IJNS7_ILi64EEENS7_ILi80EEENS7_ILi256EEEEEENS_6half_tEfNS_4arch4Sm90ELb1ELb0ELb0ELb0ELb0ELb0ELb1ELb1ELi2ELi1ELi1ELi1ELb0EEENS1_24CollectiveEpilogueBwdGQAISD_fSG_Li256ELb0ELb0EEENS1_25SingleTileBwdLPTSchedulerILb0ELi80ELb0EEEEEEEEEvNT_6ParamsE,@"STO_CUDA_ENTRY STV_DEFAULT"
_ZN7cutlass13device_kernelIN5flash11enable_sm90INS1_16FlashAttnBwdSm90INS1_25CollectiveMainloopBwdSm90ILi2ELi1ELi1EN4cute5tupleIJNS5_1CILi1EEES8_S8_EEENS6_IJNS7_ILi64EEENS7_ILi80EEENS7_ILi256EEEEEENS_6half_tEfNS_4arch4Sm90ELb1ELb0ELb0ELb0ELb0ELb0ELb1ELb1ELi2ELi1ELi1ELi1ELb0EEENS1_24CollectiveEpilogueBwdGQAISD_fSG_Li256ELb0ELb0EEENS1_25SingleTileBwdLPTSchedulerILb0ELi80ELb0EEEEEEEEEvNT_6ParamsE:
[----:B------:R-:W-:Y:S01]  /*0000*/  LDC R1, c[0x0][0x37c] ;  /* 0x0000df00ff017b82 */ /* 0x000fe20000000800 */
[----:B------:R-:W-:Y:S05]  /*0010*/  EXIT ;  /* 0x000000000000794d */ /* 0x000fea0003800000 */
.L_x_9:
        /* <DEDUP_REMOVED lines=14> */
.L_x_117:


//--------------------- .text._ZN7cutlass13device_kernelIN5flash22FlashAttnBwdPreprocessIN4cute5tupleIJNS3_1CILi64EEENS5_ILi256EEEEEENS_6half_tEfNS_4arch4Sm90ELb1ELb0EEEEEvNT_6ParamsE --------------------------
	.section	.text._ZN7cutlass13device_kernelIN5flash22FlashAttnBwdPreprocessIN4cute5tupleIJNS3_1CILi64EEENS5_ILi256EEEEEENS_6half_tEfNS_4arch4Sm90ELb1ELb0EEEEEvNT_6ParamsE,"ax",@progbits
	.align	128
.text._ZN7cutlass13device_kernelIN5flash22FlashAttnBwdPreprocessIN4cute5tupleIJNS3_1CILi64EEENS5_ILi256EEEEEENS_6half_tEfNS_4arch4Sm90ELb1ELb0EEEEEvNT_6ParamsE:
        .type           _ZN7cutlass13device_kernelIN5flash22FlashAttnBwdPreprocessIN4cute5tupleIJNS3_1CILi64EEENS5_ILi256EEEEEENS_6half_tEfNS_4arch4Sm90ELb1ELb0EEEEEvNT_6ParamsE,@function
        .size           _ZN7cutlass13device_kernelIN5flash22FlashAttnBwdPreprocessIN4cute5tupleIJNS3_1CILi64EEENS5_ILi256EEEEEENS_6half_tEfNS_4arch4Sm90ELb1ELb0EEEEEvNT_6ParamsE,(.L_x_118 - _ZN7cutlass13device_kernelIN5flash22FlashAttnBwdPreprocessIN4cute5tupleIJNS3_1CILi64EEENS5_ILi256EEEEEENS_6half_tEfNS_4arch4Sm90ELb1ELb0EEEEEvNT_6ParamsE)
        .other          _ZN7cutlass13device_kernelIN5flash22FlashAttnBwdPreprocessIN4cute5tupleIJNS3_1CILi64EEENS5_ILi256EEEEEENS_6half_tEfNS_4arch4Sm90ELb1ELb0EEEEEvNT_6ParamsE,@"STO_CUDA_ENTRY STV_DEFAULT"
_ZN7cutlass13device_kernelIN5flash22FlashAttnBwdPreprocessIN4cute5tupleIJNS3_1CILi64EEENS5_ILi256EEEEEENS_6half_tEfNS_4arch4Sm90ELb1ELb0EEEEEvNT_6ParamsE:
[----:B------:R-:W-:Y:S08]  /*0000*/  LDC R1, c[0x0][0x37c] ;  /* 0x0000df00ff017b82 */ /* 0x000ff00000000800 */
[----:B------:R-:W0:Y:S01]  /*0010*/  S2UR UR12, SR_CTAID.X ;  /* 0x00000000000c79c3 */ /* 0x000e220000002500 */
[----:B------:R-:W1:Y:S01]  /*0020*/  S2R R73, SR_TID.X ;  /* 0x0000000000497919 */ /* 0x000e620000002100 */
[----:B------:R-:W2:Y:S01]  /*0030*/  LDCU UR6, c[0x0][0x388] ;  /* 0x00007100ff0677ac */ /* 0x000ea20008000800 */
[----:B------:R-:W-:Y:S01]  /*0040*/  MOV R96, 0x7f800000 ;  /* 0x7f80000000607802 */ /* 0x000fe20000000f00 */
[----:B------:R-:W3:Y:S01]  /*0050*/  S2R R0, SR_CTAID.Z ;  /* 0x0000000000007919 */ /* 0x000ee20000002700 */
[----:B------:R-:W4:Y:S03]  /*0060*/  LDCU.64 UR10, c[0x0][0x358] ;  /* 0x00006b00ff0a77ac */ /* 0x000f260008000a00 */
[----:B------:R-:W4:Y:S08]  /*0070*/  S2UR UR13, SR_CTAID.Y ;  /* 0x00000000000d79c3 */ /* 0x000f300000002600 */
[----:B------:R-:W4:Y:S01]  /*0080*/  LDC.64 R4, c[0x0][0x400] ;  /* 0x00010000ff047b82 */ /* 0x000f220000000a00 */
[----:B0-----:R-:W-:-:S07]  /*0090*/  USHF.L.U32 UR4, UR12, 0x6, URZ ;  /* 0x000000060c047899 */ /* 0x001fce00080006ff */
[----:B------:R-:W3:Y:S01]  /*00a0*/  LDC.64 R6, c[0x0][0x408] ;  /* 0x00010200ff067b82 */ /* 0x000ee20000000a00 */
[----:B--2---:R-:W-:-:S07]  /*00b0*/  UIADD3 UR5, UPT, UPT, -UR4, UR6, URZ ;  /* 0x0000000604057290 */ /* 0x004fce000fffe1ff */
[----:B------:R-:W0:Y:S01]  /*00c0*/  LDC.64 R10, c[0x0][0x3a0] ;  /* 0x0000e800ff0a7b82 */ /* 0x000e220000000a00 */
[----:B-1----:R-:W-:-:S04]  /*00d0*/  ISETP.GE.AND P0, PT, R73, UR5, PT ;  /* 0x0000000549007c0c */ /* 0x002fc8000bf06270 */
[----:B------:R-:W-:-:S03]  /*00e0*/  ISETP.GT.U32.OR P0, PT, R73, 0x3f, P0 ;  /* 0x0000003f4900780c */ /* 0x000fc60000704470 */
[----:B------:R-:W1:Y:S08]  /*00f0*/  LDC.64 R12, c[0x0][0x3c0] ;  /* 0x0000f000ff0c7b82 */ /* 0x000e700000000a00 */
[----:B------:R-:W2:Y:S02]  /*0100*/  LDC.64 R18, c[0x0][0x3a8] ;  /* 0x0000ea00ff127b82 */ /* 0x000ea40000000a00 */
[----:B------:R-:W-:-:S02]  /*0110*/  @!P0 IADD3 R2, PT, PT, R73, UR4, RZ ;  /* 0x0000000449028c10 */ /* 0x000fc4000fffe0ff */
[----:B------:R-:W-:-:S04]  /*0120*/  @!P0 MOV R3, RZ ;  /* 0x000000ff00038202 */ /* 0x000fc80000000f00 */
[----:B------:R-:W0:Y:S01]  /*0130*/  @!P0 LDC.64 R8, c[0x0][0x3f8] ;  /* 0x0000fe00ff088b82 */ /* 0x000e220000000a00 */
[----:B----4-:R-:W-:-:S04]  /*0140*/  @!P0 IMAD.WIDE.U32 R2, R4, UR13, R2 ;  /* 0x0000000d04028c25 */ /* 0x010fc8000f8e0002 */
[----:B------:R-:W-:-:S03]  /*0150*/  @!P0 IMAD R3, R5, UR13, R3 ;  /* 0x0000000d05038c24 */ /* 0x000fc6000f8e0203 */
[----:B------:R-:W4:Y:S01]  /*0160*/  LDC.64 R66, c[0x0][0x3c8] ;  /* 0x0000f200ff427b82 */ /* 0x000f220000000a00 */
[----:B---3--:R-:W-:-:S04]  /*0170*/  @!P0 IMAD.WIDE.U32 R2, R0, R6, R2 ;  /* 0x0000000600028225 */ /* 0x008fc800078e0002 */
[----:B------:R-:W-:Y:S01]  /*0180*/  @!P0 IMAD R3, R0, R7, R3 ;  /* 0x0000000700038224 */ /* 0x000fe200078e0203 */
[----:B0-----:R-:W-:-:S04]  /*0190*/  @!P0 LEA R4, P1, R2, R8, 0x2 ;  /* 0x0000000802048211 */ /* 0x001fc800078210ff */
[----:B------:R-:W-:Y:S02]  /*01a0*/  @!P0 LEA.HI.X R5, R2, R9, R3, 0x2, P1 ;  /* 0x0000000902058211 */ /* 0x000fe400008f1403 */
[----:B------:R-:W-:Y:S02]  /*01b0*/  SHF.L.U32 R2, R73, 0x3, RZ ;  /* 0x0000000349027819 */ /* 0x000fe400000006ff */
[----:B------:R-:W-:Y:S01]  /*01c0*/  SHF.R.U32.HI R73, RZ, 0x4, R73 ;  /* 0x00000004ff497819 */ /* 0x000fe20000011649 */
[----:B------:R-:W-:Y:S01]  /*01d0*/  HFMA2 R3, -RZ, RZ, 0, 0 ;  /* 0x00000000ff037431 */ /* 0x000fe200000001ff */
[----:B------:R-:W-:Y:S01]  /*01e0*/  LOP3.LUT R2, R2, 0x78, RZ, 0xc0, !PT ;  /* 0x0000007802027812 */ /* 0x000fe200078ec0ff */
[----:B------:R0:W5:Y:S01]  /*01f0*/  @!P0 LDG.E R96, desc[UR10][R4.64] ;  /* 0x0000000a04608981 */ /* 0x000162000c1e1900 */
[----:B------:R-:W-:Y:S01]  /*0200*/  ISETP.GE.AND P3, PT, R73, UR5, PT ;  /* 0x0000000549007c0c */ /* 0x000fe2000bf66270 */
[----:B------:R-:W-:Y:S01]  /*0210*/  UIMAD.WIDE.U32 UR8, UR12, 0x40, URZ ;  /* 0x000000400c0878a5 */ /* 0x000fe2000f8e00ff */
[----:B------:R-:W-:Y:S01]  /*0220*/  BSSY.RECONVERGENT B0, `(.L_x_10) ;  /* 0x0000030000007945 */ /* 0x000fe20003800200 */
[----:B------:R-:W-:Y:S01]  /*0230*/  IMAD.WIDE.U32 R6, R10, UR13, R2 ;  /* 0x0000000d0a067c25 */ /* 0x000fe2000f8e0002 */
[----:B------:R-:W-:-:S02]  /*0240*/  CS2R R68, SRZ ;  /* 0x0000000000447805 */ /* 0x000fc4000001ff00 */
[----:B------:R-:W-:Y:S02]  /*0250*/  CS2R R70, SRZ ;  /* 0x0000000000467805 */ /* 0x000fe4000001ff00 */
[----:B------:R-:W-:Y:S01]  /*0260*/  CS2R R48, SRZ ;  /* 0x0000000000307805 */ /* 0x000fe2000001ff00 */
[----:B-1----:R-:W-:Y:S01]  /*0270*/  IMAD.WIDE.U32 R8, R12, UR13, R2 ;  /* 0x0000000d0c087c25 */ /* 0x002fe2000f8e0002 */
[----:B------:R-:W-:Y:S02]  /*0280*/  CS2R R50, SRZ ;  /* 0x0000000000327805 */ /* 0x000fe4000001ff00 */
[----:B0-----:R-:W-:Y:S02]  /*0290*/  IADD3 R4, PT, PT, R73, 0x10, RZ ;  /* 0x0000001049047810 */ /* 0x001fe40007ffe0ff */
[----:B------:R-:W-:Y:S01]  /*02a0*/  CS2R R60, SRZ ;  /* 0x00000000003c7805 */ /* 0x000fe2000001ff00 */
[----:B------:R-:W-:Y:S01]  /*02b0*/  IMAD R7, R11, UR13, R7 ;  /* 0x0000000d0b077c24 */ /* 0x000fe2000f8e0207 */
[----:B------:R-:W-:Y:S01]  /*02c0*/  IADD3 R5, PT, PT, R73, 0x30, RZ ;  /* 0x0000003049057810 */ /* 0x000fe20007ffe0ff */
[----:B------:R-:W-:Y:S01]  /*02d0*/  IMAD R9, R13, UR13, R9 ;  /* 0x0000000d0d097c24 */ /* 0x000fe2000f8e0209 */
[----:B------:R-:W-:Y:S01]  /*02e0*/  ISETP.GE.AND P0, PT, R4, UR5, PT ;  /* 0x0000000504007c0c */ /* 0x000fe2000bf06270 */
[----:B--2---:R-:W-:Y:S01]  /*02f0*/  IMAD.WIDE.U32 R10, R0, R18, R6 ;  /* 0x00000012000a7225 */ /* 0x004fe200078e0006 */
[----:B------:R-:W-:-:S02]  /*0300*/  IADD3 R4, PT, PT, R73, 0x20, RZ ;  /* 0x0000002049047810 */ /* 0x000fc40007ffe0ff */
[----:B------:R-:W-:Y:S02]  /*0310*/  CS2R R62, SRZ ;  /* 0x00000000003e7805 */ /* 0x000fe4000001ff00 */
[----:B------:R-:W-:Y:S01]  /*0320*/  ISETP.GE.AND P2, PT, R5, UR5, PT ;  /* 0x0000000505007c0c */ /* 0x000fe2000bf46270 */
[----:B----4-:R-:W-:Y:S01]  /*0330*/  IMAD.WIDE.U32 R64, R0, R66, R8 ;  /* 0x0000004200407225 */ /* 0x010fe200078e0008 */
[----:B------:R-:W-:Y:S02]  /*0340*/  ISETP.GE.AND P1, PT, R4, UR5, PT ;  /* 0x0000000504007c0c */ /* 0x000fe4000bf26270 */
[----:B------:R-:W-:Y:S02]  /*0350*/  CS2R R40, SRZ ;  /* 0x0000000000287805 */ /* 0x000fe4000001ff00 */
[----:B------:R-:W-:Y:S01]  /*0360*/  CS2R R42, SRZ ;  /* 0x00000000002a7805 */ /* 0x000fe2000001ff00 */
[C---:B------:R-:W-:Y:S01]  /*0370*/  IMAD R19, R0.reuse, R19, R11 ;  /* 0x0000001300137224 */ /* 0x040fe200078e020b */
[----:B------:R-:W-:Y:S01]  /*0380*/  CS2R R12, SRZ ;  /* 0x00000000000c7805 */ /* 0x000fe2000001ff00 */
[----:B------:R-:W-:Y:S01]  /*0390*/  IMAD R67, R0, R67, R65 ;  /* 0x0000004300437224 */ /* 0x000fe200078e0241 */
[----:B------:R-:W-:-:S02]  /*03a0*/  CS2R R14, SRZ ;  /* 0x00000000000e7805 */ /* 0x000fc4000001ff00 */
[----:B------:R-:W-:Y:S02]  /*03b0*/  CS2R R32, SRZ ;  /* 0x0000000000207805 */ /* 0x000fe4000001ff00 */
[----:B------:R-:W-:Y:S02]  /*03c0*/  CS2R R34, SRZ ;  /* 0x0000000000227805 */ /* 0x000fe4000001ff00 */
[----:B------:R-:W-:Y:S02]  /*03d0*/  CS2R R4, SRZ ;  /* 0x0000000000047805 */ /* 0x000fe4000001ff00 */
[----:B------:R-:W-:Y:S02]  /*03e0*/  CS2R R6, SRZ ;  /* 0x0000000000067805 */ /* 0x000fe4000001ff00 */
[----:B------:R-:W-:Y:S02]  /*03f0*/  CS2R R24, SRZ ;  /* 0x0000000000187805 */ /* 0x000fe4000001ff00 */
[----:B------:R-:W-:-:S02]  /*0400*/  CS2R R26, SRZ ;  /* 0x00000000001a7805 */ /* 0x000fc4000001ff00 */
[----:B------:R-:W-:Y:S02]  /*0410*/  LOP3.LUT R73, R73, UR8, RZ, 0xfc, !PT ;  /* 0x0000000849497c12 */ /* 0x000fe4000f8efcff */
[----:B------:R-:W-:Y:S01]  /*0420*/  LOP3.LUT R78, R2, 0x80, RZ, 0xfc, !PT ;  /* 0x00000080024e7812 */ /* 0x000fe200078efcff */
[----:B------:R-:W-:Y:S06]  /*0430*/  @P3 BRA `(.L_x_11) ;  /* 0x0000000000383947 */ /* 0x000fec0003800000 */
[----:B------:R-:W0:Y:S01]  /*0440*/  LDC.64 R20, c[0x0][0x398] ;  /* 0x0000e600ff147b82 */ /* 0x000e220000000a00 */
[----:B------:R-:W1:Y:S01]  /*0450*/  LDCU UR4, c[0x0][0x38c] ;  /* 0x00007180ff0477ac */ /* 0x000e620008000800 */
[----:B------:R-:W-:Y:S01]  /*0460*/  MOV R18, R10 ;  /* 0x0000000a00127202 */ /* 0x000fe20000000f00 */
[----:B------:R-:W2:Y:S01]  /*0470*/  LDCU.64 UR14, c[0x0][0x380] ;  /* 0x00007000ff0e77ac */ /* 0x000ea20008000a00 */
[----:B-1----:R-:W-:Y:S02]  /*0480*/  ISETP.GE.AND P4, PT, R2, UR4, PT ;  /* 0x0000000402007c0c */ /* 0x002fe4000bf86270 */
[----:B------:R-:W-:Y:S01]  /*0490*/  ISETP.GE.AND P5, PT, R78, UR4, PT ;  /* 0x000000044e007c0c */ /* 0x000fe2000bfa6270 */
[----:B0-----:R-:W-:Y:S02]  /*04a0*/  IMAD R8, R20, UR9, RZ ;  /* 0x0000000914087c24 */ /* 0x001fe4000f8e02ff */
[----:B------:R-:W-:-:S04]  /*04b0*/  IMAD.WIDE.U32 R16, R73, R20, R18 ;  /* 0x0000001449107225 */ /* 0x000fc800078e0012 */
[----:B------:R-:W-:Y:S01]  /*04c0*/  IMAD R9, R73, R21, R8 ;  /* 0x0000001549097224 */ /* 0x000fe200078e0208 */
[----:B--2---:R-:W-:-:S04]  /*04d0*/  LEA R8, P6, R16, UR14, 0x1 ;  /* 0x0000000e10087c11 */ /* 0x004fc8000f8c08ff */
[----:B------:R-:W-:-:S04]  /*04e0*/  IADD3 R9, PT, PT, R17, R9, RZ ;  /* 0x0000000911097210 */ /* 0x000fc80007ffe0ff */
[----:B------:R-:W-:-:S05]  /*04f0*/  LEA.HI.X R9, R16, UR15, R9, 0x1, P6 ;  /* 0x0000000f10097c11 */ /* 0x000fca000b0f0c09 */
[----:B------:R0:W5:Y:S04]  /*0500*/  @!P4 LDG.E.128 R68, desc[UR10][R8.64] ;  /* 0x0000000a0844c981 */ /* 0x000168000c1e1d00 */
[----:B------:R0:W5:Y:S02]  /*0510*/  @!P5 LDG.E.128 R48, desc[UR10][R8.64+0x100] ;  /* 0x0001000a0830d981 */ /* 0x000164000c1e1d00 */
.L_x_11:
[----:B------:R-:W-:Y:S05]  /*0520*/  BSYNC.RECONVERGENT B0 ;  /* 0x0000000000007941 */ /* 0x000fea0003800200 */
.L_x_10:
[----:B------:R-:W-:Y:S04]  /*0530*/  BSSY.RECONVERGENT B0, `(.L_x_12) ;  /* 0x0000013000007945 */ /* 0x000fe80003800200 */
[----:B------:R-:W-:Y:S05]  /*0540*/  @P0 BRA `(.L_x_13) ;  /* 0x0000000000440947 */ /* 0x000fea0003800000 */
[----:B------:R-:W1:Y:S01]  /*0550*/  LDCU.64 UR14, c[0x0][0x398] ;  /* 0x00007300ff0e77ac */ /* 0x000e620008000a00 */
[----:B0-----:R-:W-:Y:S02]  /*0560*/  IADD3 R9, P4, PT, R73, 0x10, RZ ;  /* 0x0000001049097810 */ /* 0x001fe40007f9e0ff */
[----:B------:R-:W-:Y:S01]  /*0570*/  MOV R16, R10 ;  /* 0x0000000a00107202 */ /* 0x000fe20000000f00 */
[----:B------:R-:W0:Y:S01]  /*0580*/  LDCU UR4, c[0x0][0x38c] ;  /* 0x00007180ff0477ac */ /* 0x000e220008000800 */
[----:B------:R-:W-:Y:S02]  /*0590*/  IADD3.X R8, PT, PT, RZ, UR9, RZ, P4, !PT ;  /* 0x00000009ff087c10 */ /* 0x000fe4000a7fe4ff */
[----:B------:R-:W-:Y:S01]  /*05a0*/  MOV R17, R19 ;  /* 0x0000001300117202 */ /* 0x000fe20000000f00 */
[----:B------:R-:W2:Y:S02]  /*05b0*/  LDCU.64 UR16, c[0x0][0x380] ;  /* 0x00007000ff1077ac */ /* 0x000ea40008000a00 */
[----:B-1----:R-:W-:-:S02]  /*05c0*/  IMAD R8, R8, UR14, RZ ;  /* 0x0000000e08087c24 */ /* 0x002fc4000f8e02ff */
[----:B------:R-:W-:Y:S01]  /*05d0*/  IMAD.WIDE.U32 R16, R9, UR14, R16 ;  /* 0x0000000e09107c25 */ /* 0x000fe2000f8e0010 */
[----:B0-----:R-:W-:-:S03]  /*05e0*/  ISETP.GE.AND P5, PT, R2, UR4, PT ;  /* 0x0000000402007c0c */ /* 0x001fc6000bfa6270 */
[----:B------:R-:W-:Y:S01]  /*05f0*/  IMAD R9, R9, UR15, R8 ;  /* 0x0000000f09097c24 */ /* 0x000fe2000f8e0208 */
[----:B------:R-:W-:Y:S02]  /*0600*/  ISETP.GE.AND P6, PT, R78, UR4, PT ;  /* 0x000000044e007c0c */ /* 0x000fe4000bfc6270 */
[----:B--2---:R-:W-:Y:S02]  /*0610*/  LEA R8, P4, R16, UR16, 0x1 ;  /* 0x0000001010087c11 */ /* 0x004fe4000f8808ff */
[----:B------:R-:W-:-:S04]  /*0620*/  IADD3 R9, PT, PT, R17, R9, RZ ;  /* 0x0000000911097210 */ /* 0x000fc80007ffe0ff */
[----:B------:R-:W-:-:S05]  /*0630*/  LEA.HI.X R9, R16, UR17, R9, 0x1, P4 ;  /* 0x0000001110097c11 */ /* 0x000fca000a0f0c09 */
[----:B------:R1:W5:Y:S04]  /*0640*/  @!P5 LDG.E.128 R60, desc[UR10][R8.64] ;  /* 0x0000000a083cd981 */ /* 0x000368000c1e1d00 */
[----:B------:R1:W5:Y:S02]  /*0650*/  @!P6 LDG.E.128 R40, desc[UR10][R8.64+0x100] ;  /* 0x0001000a0828e981 */ /* 0x000364000c1e1d00 */
.L_x_13:
[----:B------:R-:W-:Y:S05]  /*0660*/  BSYNC.RECONVERGENT B0 ;  /* 0x0000000000007941 */ /* 0x000fea0003800200 */
.L_x_12:
[----:B------:R-:W-:Y:S04]  /*0670*/  BSSY.RECONVERGENT B0, `(.L_x_14) ;  /* 0x0000013000007945 */ /* 0x000fe80003800200 */
[----:B------:R-:W-:Y:S05]  /*0680*/  @P1 BRA `(.L_x_15) ;  /* 0x0000000000441947 */ /* 0x000fea0003800000 */
[----:B------:R-:W2:Y:S01]  /*0690*/  LDCU.64 UR14, c[0x0][0x398] ;  /* 0x00007300ff0e77ac */ /* 0x000ea20008000a00 */
[----:B01----:R-:W-:Y:S02]  /*06a0*/  IADD3 R9, P4, PT, R73, 0x20, RZ ;  /* 0x0000002049097810 */ /* 0x003fe40007f9e0ff */
[----:B------:R-:W-:Y:S01]  /*06b0*/  MOV R16, R10 ;  /* 0x0000000a00107202 */ /* 0x000fe20000000f00 */
[----:B------:R-:W0:Y:S01]  /*06c0*/  LDCU UR4, c[0x0][0x38c] ;  /* 0x00007180ff0477ac */ /* 0x000e220008000800 */
[----:B------:R-:W-:Y:S02]  /*06d0*/  IADD3.X R8, PT, PT, RZ, UR9, RZ, P4, !PT ;  /* 0x00000009ff087c10 */ /* 0x000fe4000a7fe4ff */
[----:B------:R-:W-:Y:S01]  /*06e0*/  MOV R17, R19 ;  /* 0x0000001300117202 */ /* 0x000fe20000000f00 */
[----:B------:R-:W1:Y:S02]  /*06f0*/  LDCU.64 UR16, c[0x0][0x380] ;  /* 0x00007000ff1077ac */ /* 0x000e640008000a00 */
[----:B--2---:R-:W-:-:S02]  /*0700*/  IMAD R8, R8, UR14, RZ ;  /* 0x0000000e08087c24 */ /* 0x004fc4000f8e02ff */
[----:B------:R-:W-:Y:S01]  /*0710*/  IMAD.WIDE.U32 R16, R9, UR14, R16 ;  /* 0x0000000e09107c25 */ /* 0x000fe2000f8e0010 */
[----:B0-----:R-:W-:-:S03]  /*0720*/  ISETP.GE.AND P5, PT, R2, UR4, PT ;  /* 0x0000000402007c0c */ /* 0x001fc6000bfa6270 */
[----:B------:R-:W-:Y:S01]  /*0730*/  IMAD R9, R9, UR15, R8 ;  /* 0x0000000f09097c24 */ /* 0x000fe2000f8e0208 */
[----:B------:R-:W-:Y:S02]  /*0740*/  ISETP.GE.AND P6, PT, R78, UR4, PT ;  /* 0x000000044e007c0c */ /* 0x000fe4000bfc6270 */
[----:B-1----:R-:W-:Y:S02]  /*0750*/  LEA R8, P4, R16, UR16, 0x1 ;  /* 0x0000001010087c11 */ /* 0x002fe4000f8808ff */
[----:B------:R-:W-:-:S04]  /*0760*/  IADD3 R9, PT, PT, R17, R9, RZ ;  /* 0x0000000911097210 */ /* 0x000fc80007ffe0ff */
[----:B------:R-:W-:-:S05]  /*0770*/  LEA.HI.X R9, R16, UR17, R9, 0x1, P4 ;  /* 0x0000001110097c11 */ /* 0x000fca000a0f0c09 */
[----:B------:R2:W5:Y:S04]  /*0780*/  @!P5 LDG.E.128 R12, desc[UR10][R8.64] ;  /* 0x0000000a080cd981 */ /* 0x000568000c1e1d00 */
[----:B------:R2:W5:Y:S02]  /*0790*/  @!P6 LDG.E.128 R32, desc[UR10][R8.64+0x100] ;  /* 0x0001000a0820e981 */ /* 0x000564000c1e1d00 */
.L_x_15:
[----:B------:R-:W-:Y:S05]  /*07a0*/  BSYNC.RECONVERGENT B0 ;  /* 0x0000000000007941 */ /* 0x000fea0003800200 */
.L_x_14:
[----:B------:R-:W-:Y:S04]  /*07b0*/  BSSY.RECONVERGENT B0, `(.L_x_16) ;  /* 0x0000012000007945 */ /* 0x000fe80003800200 */
[----:B------:R-:W-:Y:S05]  /*07c0*/  @P2 BRA `(.L_x_17) ;  /* 0x0000000000402947 */ /* 0x000fea0003800000 */
[----:B------:R-:W3:Y:S01]  /*07d0*/  LDCU.64 UR14, c[0x0][0x398] ;  /* 0x00007300ff0e77ac */ /* 0x000ee20008000a00 */
[----:B012---:R-:W-:Y:S02]  /*07e0*/  IADD3 R9, P4, PT, R73, 0x30, RZ ;  /* 0x0000003049097810 */ /* 0x007fe40007f9e0ff */
[----:B------:R-:W-:Y:S01]  /*07f0*/  MOV R11, R19 ;  /* 0x00000013000b7202 */ /* 0x000fe20000000f00 */
[----:B------:R-:W0:Y:S01]  /*0800*/  LDCU UR4, c[0x0][0x38c] ;  /* 0x00007180ff0477ac */ /* 0x000e220008000800 */
[----:B------:R-:W-:Y:S01]  /*0810*/  IADD3.X R8, PT, PT, RZ, UR9, RZ, P4, !PT ;  /* 0x00000009ff087c10 */ /* 0x000fe2000a7fe4ff */
[----:B------:R-:W1:Y:S04]  /*0820*/  LDCU.64 UR16, c[0x0][0x380] ;  /* 0x00007000ff1077ac */ /* 0x000e680008000a00 */
[----:B---3--:R-:W-:-:S02]  /*0830*/  IMAD R8, R8, UR14, RZ ;  /* 0x0000000e08087c24 */ /* 0x008fc4000f8e02ff */
        /* <DEDUP_REMOVED lines=9> */
.L_x_17:
[----:B------:R-:W-:Y:S05]  /*08d0*/  BSYNC.RECONVERGENT B0 ;  /* 0x0000000000007941 */ /* 0x000fea0003800200 */
.L_x_16:
[----:B------:R-:W-:Y:S01]  /*08e0*/  BSSY.RECONVERGENT B0, `(.L_x_18) ;  /* 0x0000020000007945 */ /* 0x000fe20003800200 */
[----:B------:R-:W-:Y:S02]  /*08f0*/  CS2R R16, SRZ ;  /* 0x0000000000107805 */ /* 0x000fe4000001ff00 */
[----:B------:R-:W-:Y:S02]  /*0900*/  CS2R R18, SRZ ;  /* 0x0000000000127805 */ /* 0x000fe4000001ff00 */
[----:B------:R-:W-:Y:S02]  /*0910*/  CS2R R52, SRZ ;  /* 0x0000000000347805 */ /* 0x000fe4000001ff00 */
[----:B------:R-:W-:Y:S02]  /*0920*/  CS2R R54, SRZ ;  /* 0x0000000000367805 */ /* 0x000fe4000001ff00 */
[----:B------:R-:W-:Y:S02]  /*0930*/  CS2R R56, SRZ ;  /* 0x0000000000387805 */ /* 0x000fe4000001ff00 */
[----:B------:R-:W-:-:S02]  /*0940*/  CS2R R58, SRZ ;  /* 0x00000000003a7805 */ /* 0x000fc4000001ff00 */
[----:B------:R-:W-:Y:S02]  /*0950*/  CS2R R44, SRZ ;  /* 0x00000000002c7805 */ /* 0x000fe4000001ff00 */
[----:B------:R-:W-:Y:S02]  /*0960*/  CS2R R46, SRZ ;  /* 0x00000000002e7805 */ /* 0x000fe4000001ff00 */
[----:B0123--:R-:W-:Y:S02]  /*0970*/  CS2R R8, SRZ ;  /* 0x0000000000087805 */ /* 0x00ffe4000001ff00 */
[----:B------:R-:W-:Y:S02]  /*0980*/  CS2R R10, SRZ ;  /* 0x00000000000a7805 */ /* 0x000fe4000001ff00 */
[----:B------:R-:W-:Y:S02]  /*0990*/  CS2R R36, SRZ ;  /* 0x0000000000247805 */ /* 0x000fe4000001ff00 */
[----:B------:R-:W-:-:S02]  /*09a0*/  CS2R R38, SRZ ;  /* 0x0000000000267805 */ /* 0x000fc4000001ff00 */
[----:B------:R-:W-:Y:S02]  /*09b0*/  CS2R R20, SRZ ;  /* 0x0000000000147805 */ /* 0x000fe4000001ff00 */
[----:B------:R-:W-:Y:S02]  /*09c0*/  CS2R R22, SRZ ;  /* 0x0000000000167805 */ /* 0x000fe4000001ff00 */
[----:B------:R-:W-:Y:S02]  /*09d0*/  CS2R R28, SRZ ;  /* 0x00000000001c7805 */ /* 0x000fe4000001ff00 */
[----:B------:R-:W-:Y:S01]  /*09e0*/  CS2R R30, SRZ ;  /* 0x00000000001e7805 */ /* 0x000fe2000001ff00 */
[----:B------:R-:W-:Y:S06]  /*09f0*/  @P3 BRA `(.L_x_19) ;  /* 0x0000000000383947 */ /* 0x000fec0003800000 */
[----:B------:R-:W0:Y:S01]  /*0a00*/  LDC.64 R74, c[0x0][0x3b8] ;  /* 0x0000ee00ff4a7b82 */ /* 0x000e220000000a00 */
[----:B------:R-:W1:Y:S01]  /*0a10*/  LDCU UR4, c[0x0][0x38c] ;  /* 0x00007180ff0477ac */ /* 0x000e620008000800 */
[----:B------:R-:W-:-:S06]  /*0a20*/  MOV R66, R64 ;  /* 0x0000004000427202 */ /* 0x000fcc0000000f00 */
[----:B------:R-:W2:Y:S01]  /*0a30*/  LDC.64 R80, c[0x0][0x3b0] ;  /* 0x0000ec00ff507b82 */ /* 0x000ea20000000a00 */
[----:B-1----:R-:W-:Y:S02]  /*0a40*/  ISETP.GE.AND P4, PT, R2, UR4, PT ;  /* 0x0000000402007c0c */ /* 0x002fe4000bf86270 */
[----:B------:R-:W-:Y:S01]  /*0a50*/  ISETP.GE.AND P5, PT, R78, UR4, PT ;  /* 0x000000044e007c0c */ /* 0x000fe2000bfa6270 */
[----:B0-----:R-:W-:Y:S02]  /*0a60*/  IMAD R72, R74, UR9, RZ ;  /* 0x000000094a487c24 */ /* 0x001fe4000f8e02ff */
[----:B------:R-:W-:-:S04]  /*0a70*/  IMAD.WIDE.U32 R76, R73, R74, R66 ;  /* 0x0000004a494c7225 */ /* 0x000fc800078e0042 */
[----:B------:R-:W-:Y:S01]  /*0a80*/  IMAD R75, R73, R75, R72 ;  /* 0x0000004b494b7224 */ /* 0x000fe200078e0248 */
[----:B--2---:R-:W-:-:S04]  /*0a90*/  LEA R74, P3, R76, R80, 0x1 ;  /* 0x000000504c4a7211 */ /* 0x004fc800078608ff */
[----:B------:R-:W-:-:S04]  /*0aa0*/  IADD3 R72, PT, PT, R77, R75, RZ ;  /* 0x0000004b4d487210 */ /* 0x000fc80007ffe0ff */
[----:B------:R-:W-:-:S05]  /*0ab0*/  LEA.HI.X R75, R76, R81, R72, 0x1, P3 ;  /* 0x000000514c4b7211 */ /* 0x000fca00018f0c48 */
[----:B------:R0:W5:Y:S04]  /*0ac0*/  @!P4 LDG.E.128 R16, desc[UR10][R74.64] ;  /* 0x0000000a4a10c981 */ /* 0x000168000c1e1d00 */
[----:B------:R0:W5:Y:S02]  /*0ad0*/  @!P5 LDG.E.128 R52, desc[UR10][R74.64+0x100] ;  /* 0x0001000a4a34d981 */ /* 0x000164000c1e1d00 */
.L_x_19:
[----:B------:R-:W-:Y:S05]  /*0ae0*/  BSYNC.RECONVERGENT B0 ;  /* 0x0000000000007941 */ /* 0x000fea0003800200 */
.L_x_18:
[----:B------:R-:W-:Y:S04]  /*0af0*/  BSSY.RECONVERGENT B0, `(.L_x_20) ;  /* 0x0000012000007945 */ /* 0x000fe80003800200 */
[----:B------:R-:W-:Y:S05]  /*0b00*/  @P0 BRA `(.L_x_21) ;  /* 0x0000000000400947 */ /* 0x000fea0003800000 */
[----:B------:R-:W1:Y:S01]  /*0b10*/  LDCU.128 UR16, c[0x0][0x3b0] ;  /* 0x00007600ff1077ac */ /* 0x000e620008000c00 */
[----:B0-----:R-:W-:Y:S02]  /*0b20*/  IADD3 R75, P0, PT, R73, 0x10, RZ ;  /* 0x00000010494b7810 */ /* 0x001fe40007f1e0ff */
[----:B------:R-:W-:Y:S01]  /*0b30*/  MOV R76, R64 ;  /* 0x00000040004c7202 */ /* 0x000fe20000000f00 */
[----:B------:R-:W0:Y:S01]  /*0b40*/  LDCU UR4, c[0x0][0x38c] ;  /* 0x00007180ff0477ac */ /* 0x000e220008000800 */
[----:B------:R-:W-:Y:S02]  /*0b50*/  IADD3.X R72, PT, PT, RZ, UR9, RZ, P0, !PT ;  /* 0x00000009ff487c10 */ /* 0x000fe400087fe4ff */
[----:B------:R-:W-:-:S03]  /*0b60*/  MOV R77, R67 ;  /* 0x00000043004d7202 */ /* 0x000fc60000000f00 */
[----:B-1----:R-:W-:Y:S02]  /*0b70*/  IMAD R72, R72, UR18, RZ ;  /* 0x0000001248487c24 */ /* 0x002fe4000f8e02ff */
[----:B------:R-:W-:Y:S01]  /*0b80*/  IMAD.WIDE.U32 R76, R75, UR18, R76 ;  /* 0x000000124b4c7c25 */ /* 0x000fe2000f8e004c */
[----:B0-----:R-:W-:-:S03]  /*0b90*/  ISETP.GE.AND P3, PT, R2, UR4, PT ;  /* 0x0000000402007c0c */ /* 0x001fc6000bf66270 */
[----:B------:R-:W-:Y:S01]  /*0ba0*/  IMAD R75, R75, UR19, R72 ;  /* 0x000000134b4b7c24 */ /* 0x000fe2000f8e0248 */
[----:B------:R-:W-:Y:S02]  /*0bb0*/  ISETP.GE.AND P4, PT, R78, UR4, PT ;  /* 0x000000044e007c0c */ /* 0x000fe4000bf86270 */
[----:B------:R-:W-:Y:S02]  /*0bc0*/  LEA R74, P0, R76, UR16, 0x1 ;  /* 0x000000104c4a7c11 */ /* 0x000fe4000f8008ff */
[----:B------:R-:W-:-:S04]  /*0bd0*/  IADD3 R75, PT, PT, R77, R75, RZ ;  /* 0x0000004b4d4b7210 */ /* 0x000fc80007ffe0ff */
[----:B------:R-:W-:-:S05]  /*0be0*/  LEA.HI.X R75, R76, UR17, R75, 0x1, P0 ;  /* 0x000000114c4b7c11 */ /* 0x000fca00080f0c4b */
[----:B------:R1:W5:Y:S04]  /*0bf0*/  @!P3 LDG.E.128 R56, desc[UR10][R74.64] ;  /* 0x0000000a4a38b981 */ /* 0x000368000c1e1d00 */
[----:B------:R1:W5:Y:S02]  /*0c00*/  @!P4 LDG.E.128 R44, desc[UR10][R74.64+0x100] ;  /* 0x0001000a4a2cc981 */ /* 0x000364000c1e1d00 */
.L_x_21:
[----:B------:R-:W-:Y:S05]  /*0c10*/  BSYNC.RECONVERGENT B0 ;  /* 0x0000000000007941 */ /* 0x000fea0003800200 */
.L_x_20:
[----:B------:R-:W-:Y:S04]  /*0c20*/  BSSY.RECONVERGENT B0, `(.L_x_22) ;  /* 0x0000012000007945 */ /* 0x000fe80003800200 */
[----:B------:R-:W-:Y:S05]  /*0c30*/  @P1 BRA `(.L_x_23) ;  /* 0x0000000000401947 */ /* 0x000fea0003800000 */
[----:B------:R-:W2:Y:S01]  /*0c40*/  LDCU.128 UR16, c[0x0][0x3b0] ;  /* 0x00007600ff1077ac */ /* 0x000ea20008000c00 */
[----:B01----:R-:W-:Y:S02]  /*0c50*/  IADD3 R75, P0, PT, R73, 0x20, RZ ;  /* 0x00000020494b7810 */ /* 0x003fe40007f1e0ff */
[----:B------:R-:W-:Y:S01]  /*0c60*/  MOV R76, R64 ;  /* 0x00000040004c7202 */ /* 0x000fe20000000f00 */
[----:B------:R-:W0:Y:S01]  /*0c70*/  LDCU UR4, c[0x0][0x38c] ;  /* 0x00007180ff0477ac */ /* 0x000e220008000800 */
[----:B------:R-:W-:Y:S02]  /*0c80*/  IADD3.X R72, PT, PT, RZ, UR9, RZ, P0, !PT ;  /* 0x00000009ff487c10 */ /* 0x000fe400087fe4ff */
[----:B------:R-:W-:-:S03]  /*0c90*/  MOV R77, R67 ;  /* 0x00000043004d7202 */ /* 0x000fc60000000f00 */
[----:B--2---:R-:W-:Y:S02]  /*0ca0*/  IMAD R72, R72, UR18, RZ ;  /* 0x0000001248487c24 */ /* 0x004fe4000f8e02ff */
        /* <DEDUP_REMOVED lines=9> */
.L_x_23:
[----:B------:R-:W-:Y:S05]  /*0d40*/  BSYNC.RECONVERGENT B0 ;  /* 0x0000000000007941 */ /* 0x000fea0003800200 */
.L_x_22:
[----:B------:R-:W-:Y:S04]  /*0d50*/  BSSY.RECONVERGENT B0, `(.L_x_24) ;  /* 0x0000011000007945 */ /* 0x000fe80003800200 */
[----:B------:R-:W-:Y:S05]  /*0d60*/  @P2 BRA `(.L_x_25) ;  /* 0x00000000003c2947 */ /* 0x000fea0003800000 */
[----:B------:R-:W3:Y:S01]  /*0d70*/  LDCU.128 UR16, c[0x0][0x3b0] ;  /* 0x00007600ff1077ac */ /* 0x000ee20008000c00 */
[----:B------:R-:W-:Y:S02]  /*0d80*/  IADD3 R73, P0, PT, R73, 0x30, RZ ;  /* 0x0000003049497810 */ /* 0x000fe40007f1e0ff */
[----:B------:R-:W-:Y:S01]  /*0d90*/  MOV R65, R67 ;  /* 0x0000004300417202 */ /* 0x000fe20000000f00 */
[----:B------:R-:W4:Y:S01]  /*0da0*/  LDCU UR4, c[0x0][0x38c] ;  /* 0x00007180ff0477ac */ /* 0x000f220008000800 */
[----:B------:R-:W-:-:S05]  /*0db0*/  IADD3.X R3, PT, PT, RZ, UR9, RZ, P0, !PT ;  /* 0x00000009ff037c10 */ /* 0x000fca00087fe4ff */
[----:B---3--:R-:W-:Y:S02]  /*0dc0*/  IMAD R3, R3, UR18, RZ ;  /* 0x0000001203037c24 */ /* 0x008fe4000f8e02ff */
[----:B------:R-:W-:Y:S01]  /*0dd0*/  IMAD.WIDE.U32 R64, R73, UR18, R64 ;  /* 0x0000001249407c25 */ /* 0x000fe2000f8e0040 */
[----:B----4-:R-:W-:-:S03]  /*0de0*/  ISETP.GE.AND P1, PT, R2, UR4, PT ;  /* 0x0000000402007c0c */ /* 0x010fc6000bf26270 */
[----:B------:R-:W-:Y:S01]  /*0df0*/  IMAD R3, R73, UR19, R3 ;  /* 0x0000001349037c24 */ /* 0x000fe2000f8e0203 */
[----:B------:R-:W-:Y:S02]  /*0e00*/  ISETP.GE.AND P2, PT, R78, UR4, PT ;  /* 0x000000044e007c0c */ /* 0x000fe4000bf46270 */
[----:B------:R-:W-:Y:S02]  /*0e10*/  LEA R2, P0, R64, UR16, 0x1 ;  /* 0x0000001040027c11 */ /* 0x000fe4000f8008ff */
[----:B------:R-:W-:-:S04]  /*0e20*/  IADD3 R3, PT, PT, R65, R3, RZ ;  /* 0x0000000341037210 */ /* 0x000fc80007ffe0ff */
[----:B------:R-:W-:-:S05]  /*0e30*/  LEA.HI.X R3, R64, UR17, R3, 0x1, P0 ;  /* 0x0000001140037c11 */ /* 0x000fca00080f0c03 */
[----:B------:R3:W5:Y:S04]  /*0e40*/  @!P1 LDG.E.128 R20, desc[UR10][R2.64] ;  /* 0x0000000a02149981 */ /* 0x000768000c1e1d00 */
[----:B------:R3:W5:Y:S02]  /*0e50*/  @!P2 LDG.E.128 R28, desc[UR10][R2.64+0x100] ;  /* 0x0001000a021ca981 */ /* 0x000764000c1e1d00 */
.L_x_25:
[----:B------:R-:W-:Y:S05]  /*0e60*/  BSYNC.RECONVERGENT B0 ;  /* 0x0000000000007941 */ /* 0x000fea0003800200 */
.L_x_24:
[----:B-----5:R-:W-:Y:S01]  /*0e70*/  HADD2.F32 R82, -RZ, R60.H1_H1 ;  /* 0x3000003cff527230 */ /* 0x020fe20000004100 */
[----:B------:R-:W-:Y:S01]  /*0e80*/  USHF.L.U32 UR7, UR12, 0x6, URZ ;  /* 0x000000060c077899 */ /* 0x000fe200080006ff */
[----:B------:R-:W-:Y:S01]  /*0e90*/  HADD2.F32 R87, -RZ, R56.H1_H1 ;  /* 0x30000038ff577230 */ /* 0x000fe20000004100 */
[----:B------:R-:W-:Y:S01]  /*0ea0*/  BSSY.RECONVERGENT B0, `(.L_x_26) ;  /* 0x0000101000007945 */ /* 0x000fe20003800200 */
[--C-:B------:R-:W-:Y:S02]  /*0eb0*/  HADD2.F32 R66, -RZ, R68.reuse.H0_H0 ;  /* 0x20000044ff427230 */ /* 0x100fe40000004100 */
[----:B---3--:R-:W-:Y:S02]  /*0ec0*/  HADD2.F32 R2, -RZ, R68.H1_H1 ;  /* 0x30000044ff027230 */ /* 0x008fe40000004100 */
[----:B------:R-:W-:Y:S01]  /*0ed0*/  FMUL.FTZ R114, R82, R87 ;  /* 0x0000005752727220 */ /* 0x000fe20000410000 */
[--C-:B------:R-:W-:Y:S02]  /*0ee0*/  HADD2.F32 R83, -RZ, R55.reuse.H0_H0 ;  /* 0x20000037ff537230 */ /* 0x100fe40000004100 */
[----:B------:R-:W-:-:S02]  /*0ef0*/  HADD2.F32 R80, -RZ, R55.H1_H1 ;  /* 0x30000037ff507230 */ /* 0x000fc40000004100 */
[--C-:B------:R-:W-:Y:S02]  /*0f00*/  HADD2.F32 R68, -RZ, R71.reuse.H0_H0 ;  /* 0x20000047ff447230 */ /* 0x100fe40000004100 */
[----:B------:R-:W-:Y:S02]  /*0f10*/  HADD2.F32 R67, -RZ, R71.H1_H1 ;  /* 0x30000047ff437230 */ /* 0x000fe40000004100 */
[----:B------:R-:W-:Y:S02]  /*0f20*/  HADD2.F32 R55, -RZ, R60.H0_H0 ;  /* 0x2000003cff377230 */ /* 0x000fe40000004100 */
[----:B------:R-:W-:Y:S02]  /*0f30*/  HADD2.F32 R86, -RZ, R56.H0_H0 ;  /* 0x20000038ff567230 */ /* 0x000fe40000004100 */
[----:B------:R-:W-:Y:S02]  /*0f40*/  HADD2.F32 R100, -RZ, R12.H1_H1 ;  /* 0x3000000cff647230 */ /* 0x000fe40000004100 */
[----:B------:R-:W-:-:S02]  /*0f50*/  HADD2.F32 R113, -RZ, R8.H1_H1 ;  /* 0x30000008ff717230 */ /* 0x000fc40000004100 */
[----:B------:R-:W-:Y:S01]  /*0f60*/  FFMA.FTZ R55, R55, R86, R114 ;  /* 0x0000005637377223 */ /* 0x000fe20000010072 */
[----:B------:R-:W-:Y:S02]  /*0f70*/  HADD2.F32 R71, -RZ, R16.H1_H1 ;  /* 0x30000010ff477230 */ /* 0x000fe40000004100 */
[----:B------:R-:W-:Y:S02]  /*0f80*/  HADD2.F32 R82, -RZ, R4.H1_H1 ;  /* 0x30000004ff527230 */ /* 0x000fe40000004100 */
[----:B------:R-:W-:Y:S01]  /*0f90*/  FMUL.FTZ R100, R100, R113 ;  /* 0x0000007164647220 */ /* 0x000fe20000410000 */
[----:B------:R-:W-:Y:S02]  /*0fa0*/  HADD2.F32 R87, -RZ, R20.H1_H1 ;  /* 0x30000014ff577230 */ /* 0x000fe40000004100 */
[----:B------:R-:W-:Y:S01]  /*0fb0*/  FMUL.FTZ R115, R2, R71 ;  /* 0x0000004702737220 */ /* 0x000fe20000410000 */
[----:B------:R-:W-:Y:S02]  /*0fc0*/  HADD2.F32 R65, -RZ, R16.H0_H0 ;  /* 0x20000010ff417230 */ /* 0x000fe40000004100 */
[----:B------:R-:W-:-:S02]  /*0fd0*/  HADD2.F32 R99, -RZ, R47.H0_H0 ;  /* 0x2000002fff637230 */ /* 0x000fc40000004100 */
[----:B------:R-:W-:Y:S01]  /*0fe0*/  FMUL.FTZ R116, R82, R87 ;  /* 0x0000005752747220 */ /* 0x000fe20000410000 */
[----:B------:R-:W-:Y:S02]  /*0ff0*/  HADD2.F32 R98, -RZ, R47.H1_H1 ;  /* 0x3000002fff627230 */ /* 0x000fe40000004100 */
[----:B------:R-:W-:Y:S01]  /*1000*/  FFMA.FTZ R66, R66, R65, R115 ;  /* 0x0000004142427223 */ /* 0x000fe20000010073 */
[----:B------:R-:W-:Y:S02]  /*1010*/  HADD2.F32 R47, -RZ, R12.H0_H0 ;  /* 0x2000000cff2f7230 */ /* 0x000fe40000004100 */
[----:B------:R-:W-:Y:S02]  /*1020*/  HADD2.F32 R104, -RZ, R8.H0_H0 ;  /* 0x20000008ff687230 */ /* 0x000fe40000004100 */
[----:B------:R-:W-:Y:S02]  /*1030*/  HADD2.F32 R113, -RZ, R4.H0_H0 ;  /* 0x20000004ff717230 */ /* 0x000fe40000004100 */
[----:B------:R-:W-:-:S02]  /*1040*/  HADD2.F32 R114, -RZ, R20.H0_H0 ;  /* 0x20000014ff727230 */ /* 0x000fc40000004100 */
[----:B------:R-:W-:Y:S01]  /*1050*/  FFMA.FTZ R47, R47, R104, R100 ;  /* 0x000000682f2f7223 */ /* 0x000fe20000010064 */
[----:B------:R-:W-:Y:S02]  /*1060*/  HADD2.F32 R3, -RZ, R69.H0_H0 ;  /* 0x20000045ff037230 */ /* 0x000fe40000004100 */
[----:B------:R-:W-:Y:S02]  /*1070*/  HADD2.F32 R16, -RZ, R17.H0_H0 ;  /* 0x20000011ff107230 */ /* 0x000fe40000004100 */
[--C-:B------:R-:W-:Y:S02]  /*1080*/  HADD2.F32 R87, -RZ, R21.reuse.H0_H0 ;  /* 0x20000015ff577230 */ /* 0x100fe40000004100 */
[----:B------:R-:W-:Y:S02]  /*1090*/  HADD2.F32 R82, -RZ, R21.H1_H1 ;  /* 0x30000015ff527230 */ /* 0x000fe40000004100 */
[----:B------:R-:W-:Y:S01]  /*10a0*/  FFMA.FTZ R117, R3, R16, R66 ;  /* 0x0000001003757223 */ /* 0x000fe20000010042 */
[----:B------:R-:W-:-:S02]  /*10b0*/  HADD2.F32 R60, -RZ, R61.H0_H0 ;  /* 0x2000003dff3c7230 */ /* 0x000fc40000004100 */
[----:B------:R-:W-:Y:S02]  /*10c0*/  HADD2.F32 R89, -RZ, R57.H0_H0 ;  /* 0x20000039ff597230 */ /* 0x000fe40000004100 */
[----:B------:R-:W-:Y:S02]  /*10d0*/  HADD2.F32 R12, -RZ, R13.H0_H0 ;  /* 0x2000000dff0c7230 */ /* 0x000fe40000004100 */
[----:B------:R-:W-:Y:S02]  /*10e0*/  HADD2.F32 R103, -RZ, R9.H0_H0 ;  /* 0x20000009ff677230 */ /* 0x000fe40000004100 */
[----:B------:R-:W-:Y:S01]  /*10f0*/  FFMA.FTZ R66, R60, R89, R55 ;  /* 0x000000593c427223 */ /* 0x000fe20000010037 */
[----:B------:R-:W-:Y:S02]  /*1100*/  HADD2.F32 R4, -RZ, R5.H0_H0 ;  /* 0x20000005ff047230 */ /* 0x000fe40000004100 */
[--C-:B------:R-:W-:Y:S02]  /*1110*/  HADD2.F32 R21, -RZ, R23.reuse.H0_H0 ;  /* 0x20000017ff157230 */ /* 0x100fe40000004100 */
[----:B------:R-:W-:Y:S01]  /*1120*/  FFMA.FTZ R12, R12, R103, R47 ;  /* 0x000000670c0c7223 */ /* 0x000fe2000001002f */
[----:B------:R-:W-:-:S02]  /*1130*/  HADD2.F32 R86, -RZ, R23.H1_H1 ;  /* 0x30000017ff567230 */ /* 0x000fc40000004100 */
[----:B------:R-:W-:Y:S01]  /*1140*/  FFMA.FTZ R23, R113, R114, R116 ;  /* 0x0000007271177223 */ /* 0x000fe20000010074 */
[--C-:B------:R-:W-:Y:S02]  /*1150*/  HADD2.F32 R2, -RZ, R37.reuse.H0_H0 ;  /* 0x20000025ff027230 */ /* 0x100fe40000004100 */
[----:B------:R-:W-:Y:S02]  /*1160*/  HADD2.F32 R110, -RZ, R37.H1_H1 ;  /* 0x30000025ff6e7230 */ /* 0x000fe40000004100 */
[----:B------:R-:W-:Y:S01]  /*1170*/  FFMA.FTZ R4, R4, R87, R23 ;  /* 0x0000005704047223 */ /* 0x000fe20000010017 */
[--C-:B------:R-:W-:Y:S02]  /*1180*/  HADD2.F32 R37, -RZ, R39.reuse.H0_H0 ;  /* 0x20000027ff257230 */ /* 0x100fe40000004100 */
[----:B------:R-:W-:Y:S02]  /*1190*/  HADD2.F32 R112, -RZ, R39.H1_H1 ;  /* 0x30000027ff707230 */ /* 0x000fe40000004100 */
[----:B------:R-:W-:-:S02]  /*11a0*/  HADD2.F32 R64, -RZ, R69.H1_H1 ;  /* 0x30000045ff407230 */ /* 0x000fc40000004100 */
[----:B------:R-:W-:Y:S02]  /*11b0*/  HADD2.F32 R17, -RZ, R17.H1_H1 ;  /* 0x30000011ff117230 */ /* 0x000fe40000004100 */
[----:B------:R-:W-:Y:S02]  /*11c0*/  HADD2.F32 R61, -RZ, R61.H1_H1 ;  /* 0x3000003dff3d7230 */ /* 0x000fe40000004100 */
[----:B------:R-:W-:Y:S02]  /*11d0*/  HADD2.F32 R56, -RZ, R57.H1_H1 ;  /* 0x30000039ff387230 */ /* 0x000fe40000004100 */
[----:B------:R-:W-:Y:S01]  /*11e0*/  FFMA.FTZ R64, R64, R17, R117 ;  /* 0x0000001140407223 */ /* 0x000fe20000010075 */
[----:B------:R-:W-:Y:S02]  /*11f0*/  HADD2.F32 R101, -RZ, R13.H1_H1 ;  /* 0x3000000dff657230 */ /* 0x000fe40000004100 */
[----:B------:R-:W-:Y:S02]  /*1200*/  HADD2.F32 R106, -RZ, R9.H1_H1 ;  /* 0x30000009ff6a7230 */ /* 0x000fe40000004100 */
[----:B------:R-:W-:Y:S01]  /*1210*/  FFMA.FTZ R61, R61, R56, R66 ;  /* 0x000000383d3d7223 */ /* 0x000fe20000010042 */
[----:B------:R-:W-:-:S02]  /*1220*/  HADD2.F32 R39, -RZ, R5.H1_H1 ;  /* 0x30000005ff277230 */ /* 0x000fc40000004100 */
[----:B------:R-:W-:Y:S02]  /*1230*/  HADD2.F32 R69, -RZ, R70.H0_H0 ;  /* 0x20000046ff457230 */ /* 0x000fe40000004100 */
[----:B------:R-:W-:Y:S01]  /*1240*/  FFMA.FTZ R12, R101, R106, R12 ;  /* 0x0000006a650c7223 */ /* 0x000fe2000001000c */
[----:B------:R-:W-:Y:S02]  /*1250*/  HADD2.F32 R72, -RZ, R18.H0_H0 ;  /* 0x20000012ff487230 */ /* 0x000fe40000004100 */
[----:B------:R-:W-:Y:S01]  /*1260*/  FFMA.FTZ R4, R39, R82, R4 ;  /* 0x0000005227047223 */ /* 0x000fe20000010004 */
[----:B------:R-:W-:Y:S02]  /*1270*/  HADD2.F32 R84, -RZ, R62.H0_H0 ;  /* 0x2000003eff547230 */ /* 0x000fe40000004100 */
[----:B------:R-:W-:Y:S02]  /*1280*/  HADD2.F32 R57, -RZ, R58.H0_H0 ;  /* 0x2000003aff397230 */ /* 0x000fe40000004100 */
[----:B------:R-:W-:Y:S01]  /*1290*/  FFMA.FTZ R69, R69, R72, R64 ;  /* 0x0000004845457223 */ /* 0x000fe20000010040 */
[----:B------:R-:W-:-:S02]  /*12a0*/  HADD2.F32 R13, -RZ, R14.H0_H0 ;  /* 0x2000000eff0d7230 */ /* 0x000fc40000004100 */
[----:B------:R-:W-:Y:S02]  /*12b0*/  HADD2.F32 R8, -RZ, R10.H0_H0 ;  /* 0x2000000aff087230 */ /* 0x000fe40000004100 */
[----:B------:R-:W-:Y:S01]  /*12c0*/  FFMA.FTZ R84, R84, R57, R61 ;  /* 0x0000003954547223 */ /* 0x000fe2000001003d */
[----:B------:R-:W-:Y:S02]  /*12d0*/  HADD2.F32 R5, -RZ, R6.H0_H0 ;  /* 0x20000006ff057230 */ /* 0x000fe40000004100 */
[----:B------:R-:W-:Y:S02]  /*12e0*/  HADD2.F32 R20, -RZ, R22.H0_H0 ;  /* 0x20000016ff147230 */ /* 0x000fe40000004100 */
[----:B------:R-:W-:Y:S01]  /*12f0*/  FFMA.FTZ R13, R13, R8, R12 ;  /* 0x000000080d0d7223 */ /* 0x000fe2000001000c */
[----:B------:R-:W-:Y:S02]  /*1300*/  HADD2.F32 R70, -RZ, R70.H1_H1 ;  /* 0x30000046ff467230 */ /* 0x000fe40000004100 */
[----:B012---:R-:W-:-:S02]  /*1310*/  HADD2.F32 R75, -RZ, R18.H1_H1 ;  /* 0x30000012ff4b7230 */ /* 0x007fc40000004100 */
[----:B------:R-:W-:Y:S01]  /*1320*/  FFMA.FTZ R4, R5, R20, R4 ;  /* 0x0000001405047223 */ /* 0x000fe20000010004 */
[----:B------:R-:W-:Y:S02]  /*1330*/  HADD2.F32 R85, -RZ, R62.H1_H1 ;  /* 0x3000003eff557230 */ /* 0x000fe40000004100 */
[----:B------:R-:W-:Y:S02]  /*1340*/  HADD2.F32 R58, -RZ, R58.H1_H1 ;  /* 0x3000003aff3a7230 */ /* 0x000fe40000004100 */
[----:B------:R-:W-:Y:S01]  /*1350*/  FFMA.FTZ R69, R70, R75, R69 ;  /* 0x0000004b46457223 */ /* 0x000fe20000010045 */
[----:B------:R-:W-:Y:S02]  /*1360*/  HADD2.F32 R102, -RZ, R14.H1_H1 ;  /* 0x3000000eff667230 */ /* 0x000fe40000004100 */
[----:B------:R-:W-:Y:S02]  /*1370*/  HADD2.F32 R105, -RZ, R10.H1_H1 ;  /* 0x3000000aff697230 */ /* 0x000fe40000004100 */
[----:B------:R-:W-:Y:S01]  /*1380*/  FFMA.FTZ R85, R85, R58, R84 ;  /* 0x0000003a55557223 */ /* 0x000fe20000010054 */
[----:B------:R-:W-:-:S02]  /*1390*/  HADD2.F32 R65, -RZ, R6.H1_H1 ;  /* 0x30000006ff417230 */ /* 0x000fc40000004100 */
[----:B------:R-:W-:Y:S02]  /*13a0*/  HADD2.F32 R22, -RZ, R22.H1_H1 ;  /* 0x30000016ff167230 */ /* 0x000fe40000004100 */
[----:B------:R-:W-:Y:S01]  /*13b0*/  FFMA.FTZ R13, R102, R105, R13 ;  /* 0x00000069660d7223 */ /* 0x000fe2000001000d */
[----:B------:R-:W-:Y:S02]  /*13c0*/  HADD2.F32 R73, -RZ, R19.H0_H0 ;  /* 0x20000013ff497230 */ /* 0x000fe40000004100 */
[----:B------:R-:W-:Y:S02]  /*13d0*/  HADD2.F32 R62, -RZ, R63.H0_H0 ;  /* 0x2000003fff3e7230 */ /* 0x000fe40000004100 */
[----:B------:R-:W-:Y:S01]  /*13e0*/  FFMA.FTZ R65, R65, R22, R4 ;  /* 0x0000001641417223 */ /* 0x000fe20000010004 */
[----:B------:R-:W-:Y:S02]  /*13f0*/  HADD2.F32 R91, -RZ, R59.H0_H0 ;  /* 0x2000003bff5b7230 */ /* 0x000fe40000004100 */
[----:B------:R-:W-:Y:S01]  /*1400*/  FFMA.FTZ R68, R68, R73, R69 ;  /* 0x0000004944447223 */ /* 0x000fe20000010045 */
[----:B------:R-:W-:-:S02]  /*1410*/  HADD2.F32 R14, -RZ, R15.H0_H0 ;  /* 0x2000000fff0e7230 */ /* 0x000fc40000004100 */
[----:B------:R-:W-:Y:S02]  /*1420*/  HADD2.F32 R9, -RZ, R11.H0_H0 ;  /* 0x2000000bff097230 */ /* 0x000fe40000004100 */
[----:B------:R-:W-:Y:S01]  /*1430*/  FFMA.FTZ R62, R62, R91, R85 ;  /* 0x0000005b3e3e7223 */ /* 0x000fe20000010055 */
[----:B------:R-:W-:Y:S02]  /*1440*/  HADD2.F32 R6, -RZ, R7.H0_H0 ;  /* 0x20000007ff067230 */ /* 0x000fe40000004100 */
[----:B------:R-:W-:Y:S02]  /*1450*/  HADD2.F32 R74, -RZ, R19.H1_H1 ;  /* 0x30000013ff4a7230 */ /* 0x000fe40000004100 */
[----:B------:R-:W-:Y:S01]  /*1460*/  FFMA.FTZ R14, R14, R9, R13 ;  /* 0x000000090e0e7223 */ /* 0x000fe2000001000d */
[----:B------:R-:W-:Y:S02]  /*1470*/  HADD2.F32 R63, -RZ, R63.H1_H1 ;  /* 0x3000003fff3f7230 */ /* 0x000fe40000004100 */
[----:B------:R-:W-:Y:S01]  /*1480*/  FFMA.FTZ R6, R6, R21, R65 ;  /* 0x0000001506067223 */ /* 0x000fe20000010041 */
[----:B------:R-:W-:-:S02]  /*1490*/  HADD2.F32 R88, -RZ, R59.H1_H1 ;  /* 0x3000003bff587230 */ /* 0x000fc40000004100 */
[----:B------:R-:W-:Y:S01]  /*14a0*/  FFMA.FTZ R67, R67, R74, R68 ;  /* 0x0000004a43437223 */ /* 0x000fe20000010044 */
[----:B------:R-:W-:Y:S02]  /*14b0*/  HADD2.F32 R15, -RZ, R15.H1_H1 ;  /* 0x3000000fff0f7230 */ /* 0x000fe40000004100 */
[----:B------:R-:W-:Y:S02]  /*14c0*/  HADD2.F32 R108, -RZ, R11.H1_H1 ;  /* 0x3000000bff6c7230 */ /* 0x000fe40000004100 */
[----:B------:R-:W-:Y:S01]  /*14d0*/  FFMA.FTZ R62, R63, R88, R62 ;  /* 0x000000583f3e7223 */ /* 0x000fe2000001003e */
[----:B------:R-:W-:Y:S02]  /*14e0*/  HADD2.F32 R7, -RZ, R7.H1_H1 ;  /* 0x30000007ff077230 */ /* 0x000fe40000004100 */
[----:B------:R-:W-:Y:S02]  /*14f0*/  HADD2.F32 R18, -RZ, R48.H0_H0 ;  /* 0x20000030ff127230 */ /* 0x000fe40000004100 */
[----:B------:R-:W-:Y:S01]  /*1500*/  FFMA.FTZ R15, R15, R108, R14 ;  /* 0x0000006c0f0f7223 */ /* 0x000fe2000001000e */
[----:B------:R-:W-:-:S02]  /*1510*/  HADD2.F32 R79, -RZ, R52.H0_H0 ;  /* 0x20000034ff4f7230 */ /* 0x000fc40000004100 */
[----:B------:R-:W-:Y:S01]  /*1520*/  FFMA.FTZ R7, R7, R86, R6 ;  /* 0x0000005607077223 */ /* 0x000fe20000010006 */
[----:B------:R-:W-:Y:S01]  /*1530*/  HADD2.F32 R59, -RZ, R40.H0_H0 ;  /* 0x20000028ff3b7230 */ /* 0x000fe20000004100 */
[----:B------:R-:W0:Y:S01]  /*1540*/  S2R R14, SR_TID.X ;  /* 0x00000000000e7919 */ /* 0x000e220000002100 */
        /* <DEDUP_REMOVED lines=8> */
[----:B------:R-:W-:Y:S02]  /*15d0*/  HADD2.F32 R48, -RZ, R48.H1_H1 ;  /* 0x30000030ff307230 */ /* 0x000fe40000004100 */
[----:B------:R-:W-:Y:S02]  /*15e0*/  HADD2.F32 R81, -RZ, R52.H1_H1 ;  /* 0x30000034ff517230 */ /* 0x000fe40000004100 */
[----:B------:R-:W-:Y:S01]  /*15f0*/  FFMA.FTZ R7, R100, R115, R7 ;  /* 0x0000007364077223 */ /* 0x000fe20000010007 */
[----:B------:R-:W-:Y:S02]  /*1600*/  HADD2.F32 R90, -RZ, R40.H1_H1 ;  /* 0x30000028ff5a7230 */ /* 0x000fe40000004100 */
[----:B------:R-:W-:-:S02]  /*1610*/  HADD2.F32 R97, -RZ, R44.H1_H1 ;  /* 0x3000002cff617230 */ /* 0x000fc40000004100 */
[----:B------:R-:W-:Y:S01]  /*1620*/  FFMA.FTZ R48, R48, R81, R67 ;  /* 0x0000005130307223 */ /* 0x000fe20000010043 */
[----:B------:R-:W-:Y:S02]  /*1630*/  HADD2.F32 R32, -RZ, R32.H1_H1 ;  /* 0x30000020ff207230 */ /* 0x000fe40000004100 */
[----:B------:R-:W-:Y:S02]  /*1640*/  HADD2.F32 R111, -RZ, R36.H1_H1 ;  /* 0x30000024ff6f7230 */ /* 0x000fe40000004100 */
[----:B------:R-:W-:Y:S01]  /*1650*/  FFMA.FTZ R59, R90, R97, R59 ;  /* 0x000000615a3b7223 */ /* 0x000fe2000001003b */
[----:B------:R-:W-:Y:S02]  /*1660*/  HADD2.F32 R104, -RZ, R24.H1_H1 ;  /* 0x30000018ff687230 */ /* 0x000fe40000004100 */
[----:B------:R-:W-:Y:S02]  /*1670*/  HADD2.F32 R89, -RZ, R28.H1_H1 ;  /* 0x3000001cff597230 */ /* 0x000fe40000004100 */
[----:B------:R-:W-:Y:S01]  /*1680*/  FFMA.FTZ R32, R32, R111, R15 ;  /* 0x0000006f20207223 */ /* 0x000fe2000001000f */
[----:B------:R-:W-:-:S02]  /*1690*/  HADD2.F32 R19, -RZ, R49.H0_H0 ;  /* 0x20000031ff137230 */ /* 0x000fc40000004100 */
[----:B------:R-:W-:Y:S02]  /*16a0*/  HADD2.F32 R52, -RZ, R53.H0_H0 ;  /* 0x20000035ff347230 */ /* 0x000fe40000004100 */
[----:B------:R-:W-:Y:S01]  /*16b0*/  FFMA.FTZ R7, R104, R89, R7 ;  /* 0x0000005968077223 */ /* 0x000fe20000010007 */
[----:B------:R-:W-:Y:S02]  /*16c0*/  HADD2.F32 R40, -RZ, R41.H0_H0 ;  /* 0x20000029ff287230 */ /* 0x000fe40000004100 */
[----:B------:R-:W-:Y:S02]  /*16d0*/  HADD2.F32 R95, -RZ, R45.H0_H0 ;  /* 0x2000002dff5f7230 */ /* 0x000fe40000004100 */
[----:B------:R-:W-:Y:S01]  /*16e0*/  FFMA.FTZ R19, R19, R52, R48 ;  /* 0x0000003413137223 */ /* 0x000fe20000010030 */
[----:B------:R-:W-:Y:S02]  /*16f0*/  HADD2.F32 R11, -RZ, R33.H0_H0 ;  /* 0x20000021ff0b7230 */ /* 0x000fe40000004100 */
[----:B------:R-:W-:-:S02]  /*1700*/  HADD2.F32 R24, -RZ, R25.H0_H0 ;  /* 0x20000019ff187230 */ /* 0x000fc40000004100 */
[----:B------:R-:W-:Y:S01]  /*1710*/  FFMA.FTZ R59, R40, R95, R59 ;  /* 0x0000005f283b7223 */ /* 0x000fe2000001003b */
        /* <DEDUP_REMOVED lines=12> */
[----:B------:R-:W-:Y:S01]  /*17e0*/  FFMA.FTZ R2, R107, R110, R2 ;  /* 0x0000006e6b027223 */ /* 0x000fe20000010002 */
[----:B------:R-:W-:Y:S02]  /*17f0*/  HADD2.F32 R49, -RZ, R50.H0_H0 ;  /* 0x20000032ff317230 */ /* 0x000fe40000004100 */
[----:B------:R-:W-:-:S02]  /*1800*/  HADD2.F32 R78, -RZ, R54.H0_H0 ;  /* 0x20000036ff4e7230 */ /* 0x000fc40000004100 */
[----:B------:R-:W-:Y:S01]  /*1810*/  FFMA.FTZ R24, R113, R60, R24 ;  /* 0x0000003c71187223 */ /* 0x000fe20000010018 */
[----:B------:R-:W-:Y:S02]  /*1820*/  HADD2.F32 R41, -RZ, R42.H0_H0 ;  /* 0x2000002aff297230 */ /* 0x000fe40000004100 */
        /* <DEDUP_REMOVED lines=24> */
[----:B------:R-:W-:Y:S01]  /*19b0*/  FFMA.FTZ R50, R50, R83, R77 ;  /* 0x0000005332327223 */ /* 0x000fe2000001004d */
[----:B------:R-:W-:Y:S02]  /*19c0*/  HADD2.F32 R26, -RZ, R27.H0_H0 ;  /* 0x2000001bff1a7230 */ /* 0x000fe40000004100 */
[----:B------:R-:W-:Y:S01]  /*19d0*/  FFMA.FTZ R42, R42, R99, R93 ;  /* 0x000000632a2a7223 */ /* 0x000fe2000001005d */
[----:B------:R-:W-:Y:S02]  /*19e0*/  HADD2.F32 R3, -RZ, R31.H0_H0 ;  /* 0x2000001fff037230 */ /* 0x000fe40000004100 */
[----:B------:R-:W-:Y:S01]  /*19f0*/  FFMA.FTZ R34, R34, R37, R109 ;  /* 0x0000002522227223 */ /* 0x000fe2000001006d */
[----:B------:R-:W-:-:S02]  /*1a00*/  HADD2.F32 R51, -RZ, R51.H1_H1 ;  /* 0x30000033ff337230 */ /* 0x000fc40000004100 */
[----:B------:R-:W-:Y:S02]  /*1a10*/  HADD2.F32 R43, -RZ, R43.H1_H1 ;  /* 0x3000002bff2b7230 */ /* 0x000fe40000004100 */
[----:B------:R-:W-:Y:S01]  /*1a20*/  FFMA.FTZ R26, R26, R3, R25 ;  /* 0x000000031a1a7223 */ /* 0x000fe20000010019 */
[----:B------:R-:W-:Y:S02]  /*1a30*/  HADD2.F32 R35, -RZ, R35.H1_H1 ;  /* 0x30000023ff237230 */ /* 0x000fe40000004100 */
[----:B------:R-:W-:Y:S01]  /*1a40*/  FFMA.FTZ R50, R51, R80, R50 ;  /* 0x0000005033327223 */ /* 0x000fe20000010032 */
[----:B------:R-:W-:Y:S02]  /*1a50*/  HADD2.F32 R27, -RZ, R27.H1_H1 ;  /* 0x3000001bff1b7230 */ /* 0x000fe40000004100 */
[----:B------:R-:W-:Y:S01]  /*1a60*/  FFMA.FTZ R42, R43, R98, R42 ;  /* 0x000000622b2a7223 */ /* 0x000fe2000001002a */
[----:B------:R-:W-:Y:S02]  /*1a70*/  HADD2.F32 R16, -RZ, R31.H1_H1 ;  /* 0x3000001fff107230 */ /* 0x000fe40000004100 */
[----:B------:R-:W-:Y:S01]  /*1a80*/  FFMA.FTZ R34, R35, R112, R34 ;  /* 0x0000007023227223 */ /* 0x000fe20000010022 */
[----:B------:R-:W1:Y:S02]  /*1a90*/  SHFL.BFLY PT, R3, R50, 0x8, 0x1f ;  /* 0x0d001f0032037f89 */ /* 0x000e6400000e0000 */
[----:B------:R-:W-:-:S02]  /*1aa0*/  FFMA.FTZ R16, R27, R16, R26 ;  /* 0x000000101b107223 */ /* 0x000fc4000001001a */
[----:B------:R-:W2:Y:S04]  /*1ab0*/  SHFL.BFLY PT, R5, R42, 0x8, 0x1f ;  /* 0x0d001f002a057f89 */ /* 0x000ea800000e0000 */
[----:B------:R-:W3:Y:S04]  /*1ac0*/  SHFL.BFLY PT, R7, R34, 0x8, 0x1f ;  /* 0x0d001f0022077f89 */ /* 0x000ee800000e0000 */
[----:B------:R-:W4:Y:S01]  /*1ad0*/  SHFL.BFLY PT, R9, R16, 0x8, 0x1f ;  /* 0x0d001f0010097f89 */ /* 0x000f2200000e0000 */
[----:B-1----:R-:W-:Y:S01]  /*1ae0*/  FADD.FTZ R3, R50, R3 ;  /* 0x0000000332037221 */ /* 0x002fe20000010000 */
[----:B--2---:R-:W-:-:S04]  /*1af0*/  FADD.FTZ R4, R42, R5 ;  /* 0x000000052a047221 */ /* 0x004fc80000010000 */
[----:B------:R-:W1:Y:S01]  /*1b00*/  SHFL.BFLY PT, R2, R3, 0x4, 0x1f ;  /* 0x0c801f0003027f89 */ /* 0x000e6200000e0000 */
[----:B---3--:R-:W-:-:S03]  /*1b10*/  FADD.FTZ R8, R34, R7 ;  /* 0x0000000722087221 */ /* 0x008fc60000010000 */
[----:B------:R-:W2:Y:S01]  /*1b20*/  SHFL.BFLY PT, R5, R4, 0x4, 0x1f ;  /* 0x0c801f0004057f89 */ /* 0x000ea200000e0000 */
[----:B----4-:R-:W-:-:S03]  /*1b30*/  FADD.FTZ R11, R16, R9 ;  /* 0x00000009100b7221 */ /* 0x010fc60000010000 */
        /* <DEDUP_REMOVED lines=13> */
[----:B0-----:R-:W-:Y:S01]  /*1c10*/  SHF.L.U32 R6, R14, 0x3, RZ ;  /* 0x000000030e067819 */ /* 0x001fe200000006ff */
[----:B---3--:R-:W-:Y:S02]  /*1c20*/  FADD.FTZ R10, R9, R10 ;  /* 0x0000000a090a7221 */ /* 0x008fe40000010000 */
[----:B------:R-:W0:Y:S01]  /*1c30*/  SHFL.BFLY PT, R8, R7, 0x1, 0x1f ;  /* 0x0c201f0007087f89 */ /* 0x000e2200000e0000 */
[----:B------:R-:W-:Y:S01]  /*1c40*/  LOP3.LUT P0, RZ, R6, 0x78, RZ, 0xc0, !PT ;  /* 0x0000007806ff7812 */ /* 0x000fe2000780c0ff */
[----:B----4-:R-:W-:Y:S02]  /*1c50*/  FADD.FTZ R11, R12, R3 ;  /* 0x000000030c0b7221 */ /* 0x010fe40000010000 */
[----:B------:R-:W2:Y:S04]  /*1c60*/  SHFL.BFLY PT, R3, R10, 0x1, 0x1f ;  /* 0x0c201f000a037f89 */ /* 0x000ea800000e0000 */
[----:B------:R-:W3:Y:S01]  /*1c70*/  SHFL.BFLY PT, R2, R11, 0x1, 0x1f ;  /* 0x0c201f000b027f89 */ /* 0x000ee200000e0000 */
[----:B-1----:R-:W-:Y:S01]  /*1c80*/  FADD.FTZ R6, R5, R4 ;  /* 0x0000000405067221 */ /* 0x002fe20000010000 */
[----:B0-----:R-:W-:Y:S01]  /*1c90*/  FADD.FTZ R8, R7, R8 ;  /* 0x0000000807087221 */ /* 0x001fe20000010000 */
[----:B--2---:R-:W-:Y:S01]  /*1ca0*/  FADD.FTZ R9, R10, R3 ;  /* 0x000000030a097221 */ /* 0x004fe20000010000 */
[----:B---3--:R-:W-:-:S02]  /*1cb0*/  FADD.FTZ R12, R11, R2 ;  /* 0x000000020b0c7221 */ /* 0x008fc40000010000 */
[----:B------:R-:W-:Y:S05]  /*1cc0*/  @P0 BRA `(.L_x_27) ;  /* 0x0000000000780947 */ /* 0x000fea0003800000 */
[----:B------:R-:W0:Y:S01]  /*1cd0*/  LDCU.64 UR8, c[0x0][0x3e8] ;  /* 0x00007d00ff0877ac */ /* 0x000e220008000a00 */
[----:B------:R-:W1:Y:S01]  /*1ce0*/  LDC.64 R4, c[0x0][0x3f0] ;  /* 0x0000fc00ff047b82 */ /* 0x000e620000000a00 */
[----:B------:R-:W-:Y:S01]  /*1cf0*/  SHF.R.U32.HI R7, RZ, 0x4, R14 ;  /* 0x00000004ff077819 */ /* 0x000fe2000001160e */
[----:B------:R-:W-:Y:S01]  /*1d00*/  UMOV UR4, UR7 ;  /* 0x0000000700047c82 */ /* 0x000fe20008000000 */
[----:B------:R-:W-:Y:S01]  /*1d10*/  UMOV UR5, URZ ;  /* 0x000000ff00057c82 */ /* 0x000fe20008000000 */
[----:B------:R-:W2:Y:S01]  /*1d20*/  LDCU.64 UR14, c[0x0][0x3d0] ;  /* 0x00007a00ff0e77ac */ /* 0x000ea20008000a00 */
[----:B------:R-:W-:Y:S01]  /*1d30*/  IADD3 R10, PT, PT, R7, 0x20, RZ ;  /* 0x00000020070a7810 */ /* 0x000fe20007ffe0ff */
[----:B0-----:R-:W-:Y:S02]  /*1d40*/  UIMAD.WIDE.U32 UR4, UR13, UR8, UR4 ;  /* 0x000000080d0472a5 */ /* 0x001fe4000f8e0004 */
[----:B------:R-:W-:Y:S02]  /*1d50*/  UIADD3 UR8, UPT, UPT, -UR7, UR6, URZ ;  /* 0x0000000607087290 */ /* 0x000fe4000fffe1ff */
[----:B------:R-:W-:-:S04]  /*1d60*/  UIMAD UR5, UR13, UR9, UR5 ;  /* 0x000000090d0572a4 */ /* 0x000fc8000f8e0205 */
[----:B------:R-:W-:Y:S02]  /*1d70*/  ISETP.GE.AND P3, PT, R7, UR8, PT ;  /* 0x0000000807007c0c */ /* 0x000fe4000bf66270 */
[----:B-1----:R-:W-:Y:S01]  /*1d80*/  IMAD.WIDE.U32 R2, R0, R4, UR4 ;  /* 0x0000000400027e25 */ /* 0x002fe2000f8e0004 */
[----:B------:R-:W-:-:S03]  /*1d90*/  ISETP.GE.AND P1, PT, R10, UR8, PT ;  /* 0x000000080a007c0c */ /* 0x000fc6000bf26270 */
[----:B------:R-:W-:Y:S01]  /*1da0*/  IMAD R4, R0, R5, R3 ;  /* 0x0000000500047224 */ /* 0x000fe200078e0203 */
[C---:B------:R-:W-:Y:S02]  /*1db0*/  IADD3 R3, P0, PT, R7.reuse, R2, RZ ;  /* 0x0000000207037210 */ /* 0x040fe40007f1e0ff */
[C---:B------:R-:W-:Y:S02]  /*1dc0*/  IADD3 R5, PT, PT, R7.reuse, 0x10, RZ ;  /* 0x0000001007057810 */ /* 0x040fe40007ffe0ff */
[----:B------:R-:W-:Y:S02]  /*1dd0*/  IADD3 R7, PT, PT, R7, 0x30, RZ ;  /* 0x0000003007077810 */ /* 0x000fe40007ffe0ff */
[----:B------:R-:W-:Y:S02]  /*1de0*/  IADD3.X R4, PT, PT, RZ, R4, RZ, P0, !PT ;  /* 0x00000004ff047210 */ /* 0x000fe400007fe4ff */
[----:B--2---:R-:W-:Y:S02]  /*1df0*/  LEA R2, P4, R3, UR14, 0x2 ;  /* 0x0000000e03027c11 */ /* 0x004fe4000f8810ff */
[----:B------:R-:W-:-:S02]  /*1e00*/  ISETP.GE.AND P2, PT, R5, UR8, PT ;  /* 0x0000000805007c0c */ /* 0x000fc4000bf46270 */
[----:B------:R-:W-:Y:S02]  /*1e10*/  ISETP.GE.AND P0, PT, R7, UR8, PT ;  /* 0x0000000807007c0c */ /* 0x000fe4000bf06270 */
[----:B------:R-:W-:Y:S02]  /*1e20*/  LEA.HI.X R3, R3, UR15, R4, 0x2, P4 ;  /* 0x0000000f03037c11 */ /* 0x000fe4000a0f1404 */
[----:B------:R-:W-:Y:S02]  /*1e30*/  FSEL R5, R6, RZ, !P3 ;  /* 0x000000ff06057208 */ /* 0x000fe40005800000 */
[----:B------:R-:W-:Y:S02]  /*1e40*/  FSEL R7, R8, RZ, !P2 ;  /* 0x000000ff08077208 */ /* 0x000fe40005000000 */
[----:B------:R-:W-:Y:S01]  /*1e50*/  FSEL R9, R9, RZ, !P1 ;  /* 0x000000ff09097208 */ /* 0x000fe20004800000 */
[----:B------:R0:W-:Y:S01]  /*1e60*/  STG.E desc[UR10][R2.64], R5 ;  /* 0x0000000502007986 */ /* 0x0001e2000c10190a */
[----:B------:R-:W-:-:S03]  /*1e70*/  FSEL R11, R12, RZ, !P0 ;  /* 0x000000ff0c0b7208 */ /* 0x000fc60004000000 */
[----:B------:R0:W-:Y:S04]  /*1e80*/  STG.E desc[UR10][R2.64+0x40], R7 ;  /* 0x0000400702007986 */ /* 0x0001e8000c10190a */
[----:B------:R0:W-:Y:S04]  /*1e90*/  STG.E desc[UR10][R2.64+0x80], R9 ;  /* 0x0000800902007986 */ /* 0x0001e8000c10190a */
[----:B------:R0:W-:Y:S02]  /*1ea0*/  STG.E desc[UR10][R2.64+0xc0], R11 ;  /* 0x0000c00b02007986 */ /* 0x0001e4000c10190a */
.L_x_27:
[----:B------:R-:W-:Y:S05]  /*1eb0*/  BSYNC.RECONVERGENT B0 ;  /* 0x0000000000007941 */ /* 0x000fea0003800200 */
.L_x_26:
[----:B------:R-:W-:Y:S01]  /*1ec0*/  UIADD3 UR4, UPT, UPT, UR6, 0x3f, URZ ;  /* 0x0000003f06047890 */ /* 0x000fe2000fffe0ff */
[----:B0-----:R-:W0:Y:S01]  /*1ed0*/  LDC.64 R10, c[0x0][0x440] ;  /* 0x00011000ff0a7b82 */ /* 0x001e220000000a00 */
[----:B------:R-:W-:Y:S02]  /*1ee0*/  BSSY.RECONVERGENT B0, `(.L_x_28) ;  /* 0x0000019000007945 */ /* 0x000fe40003800200 */
[----:B------:R-:W-:-:S04]  /*1ef0*/  USHF.R.S32.HI UR5, URZ, 0x1f, UR4 ;  /* 0x0000001fff057899 */ /* 0x000fc80008011404 */
[----:B------:R-:W-:Y:S01]  /*1f00*/  ULEA.HI UR5, UR5, UR4, URZ, 0x6 ;  /* 0x0000000405057291 */ /* 0x000fe2000f8f30ff */
[----:B------:R-:W1:Y:S03]  /*1f10*/  LDC.64 R12, c[0x0][0x448] ;  /* 0x00011200ff0c7b82 */ /* 0x000e660000000a00 */
[----:B------:R-:W-:-:S04]  /*1f20*/  ULOP3.LUT UR5, UR5, 0xffffffc0, URZ, 0xc0, !UPT ;  /* 0xffffffc005057892 */ /* 0x000fc8000f8ec0ff */
[----:B------:R-:W-:-:S04]  /*1f30*/  UIADD3 UR5, UPT, UPT, UR7, UR4, -UR5 ;  /* 0x0000000407057290 */ /* 0x000fc8000fffe805 */
[----:B------:R-:W-:-:S06]  /*1f40*/  UIADD3 UR5, UPT, UPT, UR4, -UR5, URZ ;  /* 0x8000000504057290 */ /* 0x000fcc000fffe0ff */
[----:B------:R-:W-:-:S04]  /*1f50*/  ISETP.GE.AND P0, PT, R14, UR5, PT ;  /* 0x000000050e007c0c */ /* 0x000fc8000bf06270 */
[----:B------:R-:W-:-:S13]  /*1f60*/  ISETP.GT.U32.OR P0, PT, R14, 0x3f, P0 ;  /* 0x0000003f0e00780c */ /* 0x000fda0000704470 */
[----:B------:R-:W-:Y:S05]  /*1f70*/  @P0 BRA `(.L_x_29) ;  /* 0x00000000003c0947 */ /* 0x000fea0003800000 */
[----:B------:R-:W2:Y:S01]  /*1f80*/  LDC.64 R4, c[0x0][0x418] ;  /* 0x00010600ff047b82 */ /* 0x000ea20000000a00 */
[----:B------:R-:W3:Y:S01]  /*1f90*/  LDCU.64 UR4, c[0x0][0x420] ;  /* 0x00008400ff0477ac */ /* 0x000ee20008000a00 */
[----:B------:R-:W-:Y:S01]  /*1fa0*/  IADD3 R2, PT, PT, R14, UR7, RZ ;  /* 0x000000070e027c10 */ /* 0x000fe2000fffe0ff */
[----:B------:R-:W-:Y:S02]  /*1fb0*/  HFMA2 R3, -RZ, RZ, 0, 0 ;  /* 0x00000000ff037431 */ /* 0x000fe400000001ff */
[C---:B------:R-:W-:Y:S01]  /*1fc0*/  FMUL.FTZ R6, R96.reuse, 1.4426950216293334961 ;  /* 0x3fb8aa3b60067820 */ /* 0x040fe20000410000 */
[----:B------:R-:W-:Y:S02]  /*1fd0*/  FSETP.NEU.FTZ.AND P0, PT, R96, -INF , PT ;  /* 0xff8000006000780b */ /* 0x000fe40003f1d000 */
[----:B------:R-:W4:Y:S01]  /*1fe0*/  LDC.64 R8, c[0x0][0x410] ;  /* 0x00010400ff087b82 */ /* 0x000f220000000a00 */
[----:B--2---:R-:W-:-:S04]  /*1ff0*/  IMAD.WIDE.U32 R2, R4, UR13, R2 ;  /* 0x0000000d04027c25 */ /* 0x004fc8000f8e0002 */
[----:B------:R-:W-:Y:S02]  /*2000*/  IMAD R3, R5, UR13, R3 ;  /* 0x0000000d05037c24 */ /* 0x000fe4000f8e0203 */
[----:B---3--:R-:W-:-:S04]  /*2010*/  IMAD.WIDE.U32 R2, R0, UR4, R2 ;  /* 0x0000000400027c25 */ /* 0x008fc8000f8e0002 */
[----:B------:R-:W-:Y:S01]  /*2020*/  IMAD R3, R0, UR5, R3 ;  /* 0x0000000500037c24 */ /* 0x000fe2000f8e0203 */
[----:B----4-:R-:W-:-:S04]  /*2030*/  LEA R4, P1, R2, R8, 0x2 ;  /* 0x0000000802047211 */ /* 0x010fc800078210ff */
[----:B------:R-:W-:Y:S02]  /*2040*/  LEA.HI.X R5, R2, R9, R3, 0x2, P1 ;  /* 0x0000000902057211 */ /* 0x000fe400008f1403 */
[----:B------:R-:W-:-:S05]  /*2050*/  FSEL R3, R6, RZ, P0 ;  /* 0x000000ff06037208 */ /* 0x000fca0000000000 */
[----:B------:R2:W-:Y:S02]  /*2060*/  STG.E desc[UR10][R4.64], R3 ;  /* 0x0000000304007986 */ /* 0x0005e4000c10190a */
.L_x_29:
[----:B------:R-:W-:Y:S05]  /*2070*/  BSYNC.RECONVERGENT B0 ;  /* 0x0000000000007941 */ /* 0x000fea0003800200 */
.L_x_28:
[----:B------:R-:W-:Y:S01]  /*2080*/  USHF.L.U32 UR4, UR12, 0xe, URZ ;  /* 0x0000000e0c047899 */ /* 0x000fe200080006ff */
[----:B------:R-:W-:Y:S01]  /*2090*/  SHF.L.U32 R2, R14, 0x2, RZ ;  /* 0x000000020e027819 */ /* 0x000fe200000006ff */
[----:B------:R-:W3:Y:S01]  /*20a0*/  LDCU.64 UR8, c[0x0][0x458] ;  /* 0x00008b00ff0877ac */ /* 0x000ee20008000a00 */
[----:B--2---:R-:W-:-:S03]  /*20b0*/  MOV R3, RZ ;  /* 0x000000ff00037202 */ /* 0x004fc60000000f00 */
[----:B------:R-:W-:-:S05]  /*20c0*/  LOP3.LUT R2, R2, UR4, RZ, 0xfc, !PT ;  /* 0x0000000402027c12 */ /* 0x000fca000f8efcff */
[----:B------:R-:W2:Y:S01]  /*20d0*/  LDCU.64 UR4, c[0x0][0x428] ;  /* 0x00008500ff0477ac */ /* 0x000ea20008000a00 */
[----:B0-----:R-:W-:-:S04]  /*20e0*/  IMAD.WIDE.U32 R2, R10, UR13, R2 ;  /* 0x0000000d0a027c25 */ /* 0x001fc8000f8e0002 */
[----:B------:R-:W-:Y:S01]  /*20f0*/  IMAD R3, R11, UR13, R3 ;  /* 0x0000000d0b037c24 */ /* 0x000fe2000f8e0203 */
[----:B---3--:R-:W-:Y:S01]  /*2100*/  ISETP.NE.U32.AND P0, PT, RZ, UR8, PT ;  /* 0x00000008ff007c0c */ /* 0x008fe2000bf05070 */
[----:B-1----:R-:W-:-:S03]  /*2110*/  IMAD.WIDE.U32 R2, R0, R12, R2 ;  /* 0x0000000c00027225 */ /* 0x002fc600078e0002 */
[----:B------:R-:W-:Y:S01]  /*2120*/  ISETP.NE.AND.EX P0, PT, RZ, UR9, PT, P0 ;  /* 0x00000009ff007c0c */ /* 0x000fe2000bf05300 */
[----:B------:R-:W-:-:S03]  /*2130*/  IMAD R3, R0, R13, R3 ;  /* 0x0000000d00037224 */ /* 0x000fc600078e0203 */
[----:B------:R-:W-:Y:S02]  /*2140*/  ISETP.NE.OR P0, PT, R14, RZ, !P0 ;  /* 0x000000ff0e00720c */ /* 0x000fe40004705670 */
[----:B--2---:R-:W-:-:S04]  /*2150*/  LEA R4, P1, R2, UR4, 0x2 ;  /* 0x0000000402047c11 */ /* 0x004fc8000f8210ff */
[----:B------:R-:W-:-:S05]  /*2160*/  LEA.HI.X R5, R2, UR5, R3, 0x2, P1 ;  /* 0x0000000502057c11 */ /* 0x000fca00088f1403 */
[----:B------:R0:W-:Y:S04]  /*2170*/  STG.E.128 desc[UR10][R4.64], RZ ;  /* 0x000000ff04007986 */ /* 0x0001e8000c101d0a */
        /* <DEDUP_REMOVED lines=14> */
[----:B------:R0:W-:Y:S01]  /*2260*/  STG.E.128 desc[UR10][R4.64+0xf000], RZ ;  /* 0x00f000ff04007986 */ /* 0x0001e2000c101d0a */
[----:B------:R-:W-:Y:S05]  /*2270*/  @P0 EXIT ;  /* 0x000000000000094d */ /* 0x000fea0003800000 */
[----:B0-----:R-:W0:Y:S08]  /*2280*/  LDC R5, c[0x0][0x450] ;  /* 0x00011400ff057b82 */ /* 0x001e300000000800 */
[----:B------:R-:W1:Y:S08]  /*2290*/  LDC R7, c[0x0][0x390] ;  /* 0x0000e400ff077b82 */ /* 0x000e700000000800 */
[----:B------:R-:W2:Y:S01]  /*22a0*/  LDC.64 R2, c[0x0][0x458] ;  /* 0x00011600ff027b82 */ /* 0x000ea20000000a00 */
[----:B0-----:R-:W-:-:S04]  /*22b0*/  IMAD R0, R5, UR12, R0 ;  /* 0x0000000c05007c24 */ /* 0x001fc8000f8e0200 */
[----:B-1----:R-:W-:-:S04]  /*22c0*/  IMAD R5, R0, R7, UR13 ;  /* 0x0000000d00057e24 */ /* 0x002fc8000f8e0207 */
[----:B--2---:R-:W-:-:S05]  /*22d0*/  IMAD.WIDE R2, R5, 0x4, R2 ;  /* 0x0000000405027825 */ /* 0x004fca00078e0202 */
[----:B------:R-:W-:Y:S01]  /*22e0*/  STG.E desc[UR10][R2.64], RZ ;  /* 0x000000ff02007986 */ /* 0x000fe2000c10190a */
[----:B------:R-:W-:Y:S05]  /*22f0*/  EXIT ;  /* 0x000000000000794d */ /* 0x000fea0003800000 */
.L_x_30:
        /* <DEDUP_REMOVED lines=16> */
.L_x_118:


//--------------------- .text._ZN7cutlass13device_kernelIN5flash11enable_sm90INS1_16FlashAttnBwdSm90INS1_25CollectiveMainloopBwdSm90ILi2ELi1ELi1EN4cute5tupleIJNS5_1CILi1EEES8_S8_EEENS6_IJNS7_ILi64EEENS7_ILi80EEENS7_ILi256EEEEEENS_6half_tEfNS_4arch4Sm90ELb1ELb0ELb0ELb1ELb0ELb0ELb1ELb1ELi2ELi1ELi1ELi1ELb0EEENS1_21CollectiveEpilogueBwdISD_SE_SG_Li256ELb1ELb1ELi2EEENS1_25SingleTileBwdLPTSchedulerILb1ELi80ELb0EEEEEEEEEvNT_6ParamsE --------------------------
	.section	.text._ZN7cutlass13device_kernelIN5flash11enable_sm90INS1_16FlashAttnBwdSm90INS1_25CollectiveMainloopBwdSm90ILi2ELi1ELi1EN4cute5tupleIJNS5_1CILi1EEES8_S8_EEENS6_IJNS7_ILi64EEENS7_ILi80EEENS7_ILi256EEEEEENS_6half_tEfNS_4arch4Sm90ELb1ELb0ELb0ELb1ELb0ELb0ELb1ELb1ELi2ELi1ELi1ELi1ELb0EEENS1_21CollectiveEpilogueBwdISD_SE_SG_Li256ELb1ELb1ELi2EEENS1_25SingleTileBwdLPTSchedulerILb1ELi80ELb0EEEEEEEEEvNT_6ParamsE,"ax",@progbits
	.align	128
.text._ZN7cutlass13device_kernelIN5flash11enable_sm90INS1_16FlashAttnBwdSm90INS1_25CollectiveMainloopBwdSm90ILi2ELi1ELi1EN4cute5tupleIJNS5_1CILi1EEES8_S8_EEENS6_IJNS7_ILi64EEENS7_ILi80EEENS7_ILi256EEEEEENS_6half_tEfNS_4arch4Sm90ELb1ELb0ELb0ELb1ELb0ELb0ELb1ELb1ELi2ELi1ELi1ELi1ELb0EEENS1_21CollectiveEpilogueBwdISD_SE_SG_Li256ELb1ELb1ELi2EEENS1_25SingleTileBwdLPTSchedulerILb1ELi80ELb0EEEEEEEEEvNT_6ParamsE:
        .type           _ZN7cutlass13device_kernelIN5flash11enable_sm90INS1_16FlashAttnBwdSm90INS1_25CollectiveMainloopBwdSm90ILi2ELi1ELi1EN4cute5tupleIJNS5_1CILi1EEES8_S8_EEENS6_IJNS7_ILi64EEENS7_ILi80EEENS7_ILi256EEEEEENS_6half_tEfNS_4arch4Sm90ELb1ELb0ELb0ELb1ELb0ELb0ELb1ELb1ELi2ELi1ELi1ELi1ELb0EEENS1_21CollectiveEpilogueBwdISD_SE_SG_Li256ELb1ELb1ELi2EEENS1_25SingleTileBwdLPTSchedulerILb1ELi80ELb0EEEEEEEEEvNT_6ParamsE,@function
        .size           _ZN7cutlass13device_kernelIN5flash11enable_sm90INS1_16FlashAttnBwdSm90INS1_25CollectiveMainloopBwdSm90ILi2ELi1ELi1EN4cute5tupleIJNS5_1CILi1EEES8_S8_EEENS6_IJNS7_ILi64EEENS7_ILi80EEENS7_ILi256EEEEEENS_6half_tEfNS_4arch4Sm90ELb1ELb0ELb0ELb1ELb0ELb0ELb1ELb1ELi2ELi1ELi1ELi1ELb0EEENS1_21CollectiveEpilogueBwdISD_SE_SG_Li256ELb1ELb1ELi2EEENS1_25SingleTileBwdLPTSchedulerILb1ELi80ELb0EEEEEEEEEvNT_6ParamsE,(.L_x_119 - _ZN7cutlass13device_kernelIN5flash11enable_sm90INS1_16FlashAttnBwdSm90INS1_25CollectiveMainloopBwdSm90ILi2ELi1ELi1EN4cute5tupleIJNS5_1CILi1EEES8_S8_EEENS6_IJNS7_ILi64EEENS7_ILi80EEENS7_ILi256EEEEEENS_6half_tEfNS_4arch4Sm90ELb1ELb0ELb0ELb1ELb0ELb0ELb1ELb1ELi2ELi1ELi1ELi1ELb0EEENS1_21CollectiveEpilogueBwdISD_SE_SG_Li256ELb1ELb1ELi2EEENS1_25SingleTileBwdLPTSchedulerILb1ELi80ELb0EEEEEEEEEvNT_6ParamsE)
        .other          _ZN7cutlass13device_kernelIN5flash11enable_sm90INS1_16FlashAttnBwdSm90INS1_25CollectiveMainloopBwdSm90ILi2ELi1ELi1EN4cute5tupleIJNS5_1CILi1EEES8_S8_EEENS6_IJNS7_ILi64EEENS7_ILi80EEENS7_ILi256EEEEEENS_6half_tEfNS_4arch4Sm90ELb1ELb0ELb0ELb1ELb0ELb0ELb1ELb1ELi2ELi1ELi1ELi1ELb0EEENS1_21CollectiveEpilogueBwdISD_SE_SG_Li256ELb1ELb1ELi2EEENS1_25SingleTileBwdLPTSchedulerILb1ELi80ELb0EEEEEEEEEvNT_6ParamsE,@"STO_CUDA_ENTRY STV_DEFAULT"
_ZN7cutlass13device_kernelIN5flash11enable_sm90INS1_16FlashAttnBwdSm90INS1_25CollectiveMainloopBwdSm90ILi2ELi1ELi1EN4cute5tupleIJNS5_1CILi1EEES8_S8_EEENS6_IJNS7_ILi64EEENS7_ILi80EEENS7_ILi256EEEEEENS_6half_tEfNS_4arch4Sm90ELb1ELb0ELb0ELb1ELb0ELb0ELb1ELb1ELi2ELi1ELi1ELi1ELb0EEENS1_21CollectiveEpilogueBwdISD_SE_SG_Li256ELb1ELb1ELi2EEENS1_25SingleTileBwdLPTSchedulerILb1ELi80ELb0EEEEEEEEEvNT_6ParamsE:
[----:B------:R-:W-:Y:S01]  /*0000*/  LDC R1, c[0x0][0x37c] ;  /* 0x0000df00ff017b82 */ /* 0x000fe20000000800 */
[----:B------:R-:W-:Y:S05]  /*0010*/  EXIT ;  /* 0x000000000000794d */ /* 0x000fea0003800000 */
.L_x_31:
        /* <DEDUP_REMOVED lines=14> */
.L_x_119:


//--------------------- .text._ZN7cutlass13device_kernelIN5flash32FlashAttnBwdPostprocessConvertdQIN4cute5tupleIJNS3_1CILi80EEENS5_ILi256EEEEEENS_6half_tEfNS_4arch4Sm90ELi256ENS3_8TiledMMAINS3_8MMA_AtomIJNS3_4SM904GMMA25MMA_64x16x16_F32F16F16_SSILNSF_5MajorE1ELSH_1ELNSF_7ScaleInE1ELSI_1EEEEEENS3_6LayoutINS4_IJNS5_ILi2EEENS5_ILi1EEESN_EEENS4_IJSN_NS5_ILi0EEESP_EEEEENS4_IJNS3_10UnderscoreESS_SS_EEEEELb1EEEEEvNT_6ParamsE --------------------------
	.section	.text._ZN7cutlass13device_kernelIN5flash32FlashAttnBwdPostprocessConvertdQIN4cute5tupleIJNS3_1CILi80EEENS5_ILi256EEEEEENS_6half_tEfNS_4arch4Sm90ELi256ENS3_8TiledMMAINS3_8MMA_AtomIJNS3_4SM904GMMA25MMA_64x16x16_F32F16F16_SSILNSF_5MajorE1ELSH_1ELNSF_7ScaleInE1ELSI_1EEEEEENS3_6LayoutINS4_IJNS5_ILi2EEENS5_ILi1EEESN_EEENS4_IJSN_NS5_ILi0EEESP_EEEEENS4_IJNS3_10UnderscoreESS_SS_EEEEELb1EEEEEvNT_6ParamsE,"ax",@progbits
	.align	128
.text._ZN7cutlass13device_kernelIN5flash32FlashAttnBwdPostprocessConvertdQIN4cute5tupleIJNS3_1CILi80EEENS5_ILi256EEEEEENS_6half_tEfNS_4arch4Sm90ELi256ENS3_8TiledMMAINS3_8MMA_AtomIJNS3_4SM904GMMA25MMA_64x16x16_F32F16F16_SSILNSF_5MajorE1ELSH_1ELNSF_7ScaleInE1ELSI_1EEEEEENS3_6LayoutINS4_IJNS5_ILi2EEENS5_ILi1EEESN_EEENS4_IJSN_NS5_ILi0EEESP_EEEEENS4_IJNS3_10UnderscoreESS_SS_EEEEELb1EEEEEvNT_6ParamsE:
        .type           _ZN7cutlass13device_kernelIN5flash32FlashAttnBwdPostprocessConvertdQIN4cute5tupleIJNS3_1CILi80EEENS5_ILi256EEEEEENS_6half_tEfNS_4arch4Sm90ELi256ENS3_8TiledMMAINS3_8MMA_AtomIJNS3_4SM904GMMA25MMA_64x16x16_F32F16F16_SSILNSF_5MajorE1ELSH_1ELNSF_7ScaleInE1ELSI_1EEEEEENS3_6LayoutINS4_IJNS5_ILi2EEENS5_ILi1EEESN_EEENS4_IJSN_NS5_ILi0EEESP_EEEEENS4_IJNS3_10UnderscoreESS_SS_EEEEELb1EEEEEvNT_6ParamsE,@function
        .size           _ZN7cutlass13device_kernelIN5flash32FlashAttnBwdPostprocessConvertdQIN4cute5tupleIJNS3_1CILi80EEENS5_ILi256EEEEEENS_6half_tEfNS_4arch4Sm90ELi256ENS3_8TiledMMAINS3_8MMA_AtomIJNS3_4SM904GMMA25MMA_64x16x16_F32F16F16_SSILNSF_5MajorE1ELSH_1ELNSF_7ScaleInE1ELSI_1EEEEEENS3_6LayoutINS4_IJNS5_ILi2EEENS5_ILi1EEESN_EEENS4_IJSN_NS5_ILi0EEESP_EEEEENS4_IJNS3_10UnderscoreESS_SS_EEEEELb1EEEEEvNT_6ParamsE,(.L_x_120 - _ZN7cutlass13device_kernelIN5flash32FlashAttnBwdPostprocessConvertdQIN4cute5tupleIJNS3_1CILi80EEENS5_ILi256EEEEEENS_6half_tEfNS_4arch4Sm90ELi256ENS3_8TiledMMAINS3_8MMA_AtomIJNS3_4SM904GMMA25MMA_64x16x16_F32F16F16_SSILNSF_5MajorE1ELSH_1ELNSF_7ScaleInE1ELSI_1EEEEEENS3_6LayoutINS4_IJNS5_ILi2EEENS5_ILi1EEESN_EEENS4_IJSN_NS5_ILi0EEESP_EEEEENS4_IJNS3_10UnderscoreESS_SS_EEEEELb1EEEEEvNT_6ParamsE)
        .other          _ZN7cutlass13device_kernelIN5flash32FlashAttnBwdPostprocessConvertdQIN4cute5tupleIJNS3_1CILi80EEENS5_ILi256EEEEEENS_6half_tEfNS_4arch4Sm90ELi256ENS3_8TiledMMAINS3_8MMA_AtomIJNS3_4SM904GMMA25MMA_64x16x16_F32F16F16_SSILNSF_5MajorE1ELSH_1ELNSF_7ScaleInE1ELSI_1EEEEEENS3_6LayoutINS4_IJNS5_ILi2EEENS5_ILi1EEESN_EEENS4_IJSN_NS5_ILi0EEESP_EEEEENS4_IJNS3_10UnderscoreESS_SS_EEEEELb1EEEEEvNT_6ParamsE,@"STO_CUDA_ENTRY STV_DEFAULT"
_ZN7cutlass13device_kernelIN5flash32FlashAttnBwdPostprocessConvertdQIN4cute5tupleIJNS3_1CILi80EEENS5_ILi256EEEEEENS_6half_tEfNS_4arch4Sm90ELi256ENS3_8TiledMMAINS3_8MMA_AtomIJNS3_4SM904GMMA25MMA_64x16x16_F32F16F16_SSILNSF_5MajorE1ELSH_1ELNSF_7ScaleInE1ELSI_1EEEEEENS3_6LayoutINS4_IJNS5_ILi2EEENS5_ILi1EEESN_EEENS4_IJSN_NS5_ILi0EEESP_EEEEENS4_IJNS3_10UnderscoreESS_SS_EEEEELb1EEEEEvNT_6ParamsE:
[----:B------:R-:W-:Y:S08]  /*0000*/  LDC R1, c[0x0][0x37c] ;  /* 0x0000df00ff017b82 */ /* 0x000ff00000000800 */
[----:B------:R-:W0:Y:S01]  /*0010*/  LDC.64 R10, c[0x0][0x3e0] ;  /* 0x0000f800ff0a7b82 */ /* 0x000e220000000a00 */
[----:B------:R-:W1:Y:S01]  /*0020*/  S2R R74, SR_CTAID.X ;  /* 0x00000000004a7919 */ /* 0x000e620000002500 */
[----:B------:R-:W2:Y:S01]  /*0030*/  LDCU.64 UR8, c[0x0][0x358] ;  /* 0x00006b00ff0877ac */ /* 0x000ea20008000a00 */
[----:B------:R-:W3:Y:S01]  /*0040*/  S2R R9, SR_CTAID.Z ;  /* 0x0000000000097919 */ /* 0x000ee20000002700 */
[----:B0-----:R-:W-:-:S04]  /*0050*/  ISETP.NE.U32.AND P0, PT, R10, RZ, PT ;  /* 0x000000ff0a00720c */ /* 0x001fc80003f05070 */
[----:B------:R-:W-:-:S13]  /*0060*/  ISETP.NE.AND.EX P2, PT, R11, RZ, PT, P0 ;  /* 0x000000ff0b00720c */ /* 0x000fda0003f45300 */
[----:B-123--:R-:W-:Y:S05]  /*0070*/  @P2 BRA `(.L_x_32) ;  /* 0x0000000000202947 */ /* 0x00efea0003800000 */
[----:B------:R-:W0:Y:S01]  /*0080*/  LDCU.64 UR4, c[0x0][0x3e8] ;  /* 0x00007d00ff0477ac */ /* 0x000e220008000a00 */
[----:B------:R-:W1:Y:S01]  /*0090*/  LDC R75, c[0x0][0x3b0] ;  /* 0x0000ec00ff4b7b82 */ /* 0x000e620000000800 */
[----:B------:R-:W-:Y:S02]  /*00a0*/  CS2R R4, SRZ ;  /* 0x0000000000047805 */ /* 0x000fe4000001ff00 */
[----:B------:R-:W-:Y:S01]  /*00b0*/  CS2R R2, SRZ ;  /* 0x0000000000027805 */ /* 0x000fe2000001ff00 */
[----:B0-----:R-:W-:-:S04]  /*00c0*/  UISETP.NE.U32.AND UP0, UPT, UR4, URZ, UPT ;  /* 0x000000ff0400728c */ /* 0x001fc8000bf05070 */
[----:B------:R-:W-:-:S09]  /*00d0*/  UISETP.NE.AND.EX UP0, UPT, UR5, URZ, UPT, UP0 ;  /* 0x000000ff0500728c */ /* 0x000fd2000bf05300 */
[----:B------:R-:W-:Y:S05]  /*00e0*/  BRA.U !UP0, `(.L_x_33) ;  /* 0x0000000108547547 */ /* 0x000fea000b800000 */
[----:B------:R-:W-:Y:S05]  /*00f0*/  BRA `(.L_x_34) ;  /* 0x0000000000387947 */ /* 0x000fea0003800000 */
.L_x_32:
[----:B------:R-:W0:Y:S01]  /*0100*/  LDC.64 R6, c[0x0][0x3e0] ;  /* 0x0000f800ff067b82 */ /* 0x000e220000000a00 */
[----:B------:R-:W1:Y:S01]  /*0110*/  LDCU.64 UR4, c[0x0][0x3e8] ;  /* 0x00007d00ff0477ac */ /* 0x000e620008000a00 */
[----:B0-----:R-:W-:-:S05]  /*0120*/  IMAD.WIDE.U32 R6, R9, 0x4, R6 ;  /* 0x0000000409067825 */ /* 0x001fca00078e0006 */
[----:B------:R-:W2:Y:S01]  /*0130*/  LDG.E R2, desc[UR8][R6.64] ;  /* 0x0000000806027981 */ /* 0x000ea2000c1e1900 */
[----:B-1----:R-:W-:-:S04]  /*0140*/  UISETP.NE.U32.AND UP0, UPT, UR4, URZ, UPT ;  /* 0x000000ff0400728c */ /* 0x002fc8000bf05070 */
[----:B------:R-:W-:Y:S01]  /*0150*/  UISETP.NE.AND.EX UP0, UPT, UR5, URZ, UPT, UP0 ;  /* 0x000000ff0500728c */ /* 0x000fe2000bf05300 */
[----:B--2---:R-:W-:-:S04]  /*0160*/  IMAD R0, R9, 0x50, R2 ;  /* 0x0000005009007824 */ /* 0x004fc800078e0202 */
[----:B------:R-:W-:-:S05]  /*0170*/  IMAD.HI R0, R0, 0x66666667, RZ ;  /* 0x6666666700007827 */ /* 0x000fca00078e02ff */
[----:B------:R-:W-:-:S04]  /*0180*/  SHF.R.U32.HI R3, RZ, 0x1f, R0 ;  /* 0x0000001fff037819 */ /* 0x000fc80000011600 */
[----:B------:R-:W-:-:S05]  /*0190*/  LEA.HI R3, R0, R3, RZ, 0x1b ;  /* 0x0000000300037211 */ /* 0x000fca00078fd8ff */
[----:B------:R-:W-:Y:S01]  /*01a0*/  IMAD R4, R3, 0x5000, RZ ;  /* 0x0000500003047824 */ /* 0x000fe200078e02ff */
[----:B------:R-:W-:-:S04]  /*01b0*/  SHF.R.S32.HI R3, RZ, 0x1f, R2 ;  /* 0x0000001fff037819 */ /* 0x000fc80000011402 */
[----:B------:R-:W-:Y:S01]  /*01c0*/  SHF.R.S32.HI R5, RZ, 0x1f, R4 ;  /* 0x0000001fff057819 */ /* 0x000fe20000011404 */
[----:B------:R-:W-:Y:S06]  /*01d0*/  BRA.U !UP0, `(.L_x_35) ;  /* 0x0000000108107547 */ /* 0x000fec000b800000 */
.L_x_34:
[----:B------:R-:W0:Y:S02]  /*01e0*/  LDC.64 R6, c[0x0][0x3e8] ;  /* 0x0000fa00ff067b82 */ /* 0x000e240000000a00 */
[----:B0-----:R-:W-:-:S05]  /*01f0*/  IMAD.WIDE.U32 R6, R9, 0x4, R6 ;  /* 0x0000000409067825 */ /* 0x001fca00078e0006 */
[----:B-1----:R0:W5:Y:S01]  /*0200*/  LDG.E R75, desc[UR8][R6.64] ;  /* 0x00000008064b7981 */ /* 0x002162000c1e1900 */
[----:B------:R-:W-:Y:S05]  /*0210*/  BRA `(.L_x_33) ;  /* 0x0000000000087947 */ /* 0x000fea0003800000 */
.L_x_35:
[----:B------:R-:W2:Y:S02]  /*0220*/  LDG.E R7, desc[UR8][R6.64+0x4] ;  /* 0x0000040806077981 */ /* 0x000ea4000c1e1900 */
[----:B--2---:R-:W-:-:S07]  /*0230*/  IADD3 R75, PT, PT, -R2, R7, RZ ;  /* 0x00000007024b7210 */ /* 0x004fce0007ffe1ff */
.L_x_33:
[----:B------:R-:W-:Y:S01]  /*0240*/  IMAD R0, R74, 0x50, RZ ;  /* 0x000000504a007824 */ /* 0x000fe200078e02ff */
[----:B------:R-:W-:-:S04]  /*0250*/  ISETP.NE.AND.EX P0, PT, R11, RZ, PT, P0 ;  /* 0x000000ff0b00720c */ /* 0x000fc80003f05300 */
[----:B-1---5:R-:W-:-:S13]  /*0260*/  ISETP.GE.AND P1, PT, R0, R75, PT ;  /* 0x0000004b0000720c */ /* 0x022fda0003f26270 */
[----:B------:R-:W-:Y:S05]  /*0270*/  @P1 EXIT P0 ;  /* 0x000000000000194d */ /* 0x000fea0000000000 */
[----:B------:R-:W1:Y:S01]  /*0280*/  S2R R76, SR_CTAID.Y ;  /* 0x00000000004c7919 */ /* 0x000e620000002600 */
[----:B0-----:R-:W1:Y:S01]  /*0290*/  LDC.64 R6, c[0x0][0x398] ;  /* 0x0000e600ff067b82 */ /* 0x001e620000000a00 */
[----:B------:R-:W-:Y:S01]  /*02a0*/  IMAD R13, R74, 0x5000, RZ ;  /* 0x000050004a0d7824 */ /* 0x000fe200078e02ff */
[----:B------:R-:W-:Y:S01]  /*02b0*/  SEL R0, R9, RZ, !P2 ;  /* 0x000000ff09007207 */ /* 0x000fe20005000000 */
[----:B------:R-:W0:Y:S01]  /*02c0*/  S2R R36, SR_TID.X ;  /* 0x0000000000247919 */ /* 0x000e220000002100 */
[----:B------:R-:W-:Y:S02]  /*02d0*/  BSSY.RECONVERGENT B0, `(.L_x_36) ;  /* 0x0000023000007945 */ /* 0x000fe40003800200 */
[----:B------:R-:W-:Y:S01]  /*02e0*/  IADD3 R4, P0, PT, R13, R4, RZ ;  /* 0x000000040d047210 */ /* 0x000fe20007f1e0ff */
[----:B------:R-:W2:Y:S01]  /*02f0*/  S2R R8, SR_CgaCtaId ;  /* 0x0000000000087919 */ /* 0x000ea20000008800 */
[----:B------:R-:W3:Y:S03]  /*0300*/  LDC.64 R10, c[0x0][0x3a0] ;  /* 0x0000e800ff0a7b82 */ /* 0x000ee60000000a00 */
[----:B------:R-:W-:-:S05]  /*0310*/  IMAD.X R5, RZ, RZ, R5, P0 ;  /* 0x000000ffff057224 */ /* 0x000fca00000e0605 */
[----:B------:R-:W4:Y:S01]  /*0320*/  LDC.64 R12, c[0x0][0x380] ;  /* 0x0000e000ff0c7b82 */ /* 0x000f220000000a00 */
[----:B-1----:R-:W-:Y:S01]  /*0330*/  IMAD.WIDE.U32 R4, R76, R6, R4 ;  /* 0x000000064c047225 */ /* 0x002fe200078e0004 */
[----:B0-----:R-:W-:-:S03]  /*0340*/  ISETP.NE.AND P0, PT, R36, RZ, PT ;  /* 0x000000ff2400720c */ /* 0x001fc60003f05270 */
[----:B------:R-:W-:Y:S02]  /*0350*/  IMAD R5, R76, R7, R5 ;  /* 0x000000074c057224 */ /* 0x000fe400078e0205 */
[----:B---3--:R-:W-:-:S04]  /*0360*/  IMAD.WIDE.U32 R4, R0, R10, R4 ;  /* 0x0000000a00047225 */ /* 0x008fc800078e0004 */
[----:B------:R-:W-:Y:S01]  /*0370*/  IMAD R5, R0, R11, R5 ;  /* 0x0000000b00057224 */ /* 0x000fe200078e0205 */
[----:B----4-:R-:W-:-:S04]  /*0380*/  LEA R12, P1, R4, R12, 0x2 ;  /* 0x0000000c040c7211 */ /* 0x010fc800078210ff */
[----:B------:R-:W-:Y:S01]  /*0390*/  LEA.HI.X R5, R4, R13, R5, 0x2, P1 ;  /* 0x0000000d04057211 */ /* 0x000fe200008f1405 */
[----:B--2---:R-:W-:Y:S08]  /*03a0*/  @P0 BRA `(.L_x_37) ;  /* 0x0000000000540947 */ /* 0x004ff00003800000 */
[----:B------:R-:W0:Y:S01]  /*03b0*/  S2UR UR7, SR_CgaCtaId ;  /* 0x00000000000779c3 */ /* 0x000e220000008800 */
[----:B------:R-:W-:Y:S01]  /*03c0*/  UMOV UR6, 0x400 ;  /* 0x0000040000067882 */ /* 0x000fe20000000000 */
[----:B------:R-:W-:Y:S01]  /*03d0*/  UMOV UR4, 0x1 ;  /* 0x0000000100047882 */ /* 0x000fe20000000000 */
[----:B------:R-:W-:Y:S01]  /*03e0*/  HFMA2 R4, -RZ, RZ, 5.9604644775390625e-08, 2 ;  /* 0x00014000ff047431 */ /* 0x000fe200000001ff */
[----:B------:R-:W-:-:S04]  /*03f0*/  UIADD3 UR4, UPT, UPT, -UR4, 0x100000, URZ ;  /* 0x0010000004047890 */ /* 0x000fc8000fffe1ff */
[----:B------:R-:W-:Y:S02]  /*0400*/  USHF.L.U32 UR5, UR4, 0xb, URZ ;  /* 0x0000000b04057899 */ /* 0x000fe400080006ff */
[----:B------:R-:W-:Y:S01]  /*0410*/  USHF.L.U32 UR4, UR4, 0x1, URZ ;  /* 0x0000000104047899 */ /* 0x000fe200080006ff */
[----:B------:R-:W-:Y:S01]  /*0420*/  PLOP3.LUT P0, PT, PT, PT, PT, 0x80, 0x8 ;  /* 0x000000000008781c */ /* 0x000fe20003f0f070 */
[----:B------:R-:W-:Y:S01]  /*0430*/  UMOV UR10, 0x1400 ;  /* 0x00001400000a7882 */ /* 0x000fe20000000000 */
[----:B0-----:R-:W-:-:S04]  /*0440*/  ULEA UR6, UR7, UR6, 0x18 ;  /* 0x0000000607067291 */ /* 0x001fc8000f8ec0ff */
[----:B------:R-:W-:Y:S01]  /*0450*/  UIADD3 UR7, UPT, UPT, UR6, 0x1e000, URZ ;  /* 0x0001e00006077890 */ /* 0x000fe2000fffe0ff */
[----:B------:R-:W0:Y:S07]  /*0460*/  FENCE.VIEW.ASYNC.S ;  /* 0x00000000000073c6 */ /* 0x000e2e0000000000 */
[----:B0-----:R0:W1:Y:S02]  /*0470*/  SYNCS.EXCH.64 URZ, [UR6+0x1e000], UR4 ;  /* 0x01e0000406ff75b2 */ /* 0x0010640008000100 */
[----:B0-----:R-:W-:-:S02]  /*0480*/  R2UR UR4, R12 ;  /* 0x000000000c0472ca */ /* 0x001fc400000e0000 */
[----:B------:R-:W-:Y:S01]  /*0490*/  R2UR UR5, R5 ;  /* 0x00000000050572ca */ /* 0x000fe200000e0000 */
[----:B-1----:R0:W-:-:S14]  /*04a0*/  SYNCS.ARRIVE.TRANS64 RZ, [UR6+0x1e000], R4 ;  /* 0x01e00004ffff79a7 */ /* 0x0021dc0008000006 */
.L_x_38:
[----:B------:R-:W-:Y:S01]  /*04b0*/  @P0 ELECT P1, URZ, PT ;  /* 0x0000000000ff082f */ /* 0x000fe20003820000 */
[----:B------:R1:W-:-:S12]  /*04c0*/  UBLKCP.S.G [UR6], [UR4], UR10 ;  /* 0x00000006040073ba */ /* 0x0003d8000800020a */
[----:B------:R-:W-:Y:S02]  /*04d0*/  @P1 PLOP3.LUT P0, PT, P1, PT, PT, 0x8, 0x80 ;  /* 0x000000000080181c */ /* 0x000fe40000f0e170 */
[----:B------:R-:W-:-:S11]  /*04e0*/  PLOP3.LUT P1, PT, PT, PT, PT, 0x8, 0x80 ;  /* 0x000000000080781c */ /* 0x000fd60003f2e170 */
[----:B-1----:R-:W-:Y:S05]  /*04f0*/  @P0 BRA.U.ANY `(.L_x_38) ;  /* 0xfffffffd00ec0947 */ /* 0x002fea000393ffff */
.L_x_37:
[----:B------:R-:W-:Y:S05]  /*0500*/  BSYNC.RECONVERGENT B0 ;  /* 0x0000000000007941 */ /* 0x000fea0003800200 */
.L_x_36:
[----:B------:R-:W-:Y:S01]  /*0510*/  BAR.SYNC.DEFER_BLOCKING 0x0 ;  /* 0x0000000000007b1d */ /* 0x000fe20000010000 */
[----:B------:R-:W-:Y:S02]  /*0520*/  MOV R79, 0x400 ;  /* 0x00000400004f7802 */ /* 0x000fe40000000f00 */
[----:B0-----:R-:W-:Y:S02]  /*0530*/  SHF.L.U32 R4, RZ, 0x1f, RZ ;  /* 0x0000001fff047819 */ /* 0x001fe400000006ff */
[----:B------:R-:W-:-:S07]  /*0540*/  LEA R79, R8, R79, 0x18 ;  /* 0x0000004f084f7211 */ /* 0x000fce00078ec0ff */
.L_x_39:
[----:B0-----:R0:W1:Y:S02]  /*0550*/  SYNCS.PHASECHK.TRANS64.TRYWAIT P0, [R79+URZ+0x1e000], R4 ;  /* 0x01e000044f0075a7 */ /* 0x00106400080011ff */
[----:B-1----:R-:W-:Y:S05]  /*0560*/  @!P0 NANOSLEEP.SYNCS 0x989680 ;  /* 0x009896800000895d */ /* 0x002fea0003900000 */
[----:B------:R-:W1:Y:S02]  /*0570*/  @!P0 SYNCS.PHASECHK.TRANS64 P0, [R79+URZ+0x1e000], R4 ;  /* 0x01e000044f0085a7 */ /* 0x000e6400080010ff */
[----:B-1----:R-:W-:Y:S05]  /*0580*/  @!P0 BRA `(.L_x_39) ;  /* 0xfffffffc00f08947 */ /* 0x002fea000383ffff */
[C---:B------:R-:W-:Y:S01]  /*0590*/  IMAD.SHL.U32 R28, R36.reuse, 0x10, RZ ;  /* 0x00000010241c7824 */ /* 0x040fe200078e00ff */
[--C-:B0-----:R-:W-:Y:S01]  /*05a0*/  SHF.R.U32.HI R4, RZ, 0x7, R36.reuse ;  /* 0x00000007ff047819 */ /* 0x101fe20000011624 */
[----:B------:R-:W-:Y:S01]  /*05b0*/  IMAD.SHL.U32 R77, R36, 0x8, RZ ;  /* 0x00000008244d7824 */ /* 0x000fe200078e00ff */
[----:B------:R-:W0:Y:S01]  /*05c0*/  LDCU UR4, c[0x0][0x3d8] ;  /* 0x00007b00ff0477ac */ /* 0x000e220008000800 */
[----:B------:R-:W-:Y:S01]  /*05d0*/  SHF.R.U32.HI R31, RZ, 0x1, R36 ;  /* 0x00000001ff1f7819 */ /* 0x000fe20000011624 */
[----:B------:R-:W-:Y:S01]  /*05e0*/  IMAD R75, R74, -0x50, R75 ;  /* 0xffffffb04a4b7824 */ /* 0x000fe200078e024b */
[C---:B------:R-:W-:Y:S01]  /*05f0*/  LOP3.LUT R5, R28.reuse, 0x7f0, RZ, 0xc0, !PT ;  /* 0x000007f01c057812 */ /* 0x040fe200078ec0ff */
[----:B------:R-:W1:Y:S01]  /*0600*/  LDCU.64 UR6, c[0x0][0x3c8] ;  /* 0x00007900ff0677ac */ /* 0x000e620008000a00 */
[----:B------:R-:W-:Y:S01]  /*0610*/  LOP3.LUT R30, R77, 0x8, RZ, 0xc0, !PT ;  /* 0x000000084d1e7812 */ /* 0x000fe200078ec0ff */
[----:B------:R-:W-:Y:S01]  /*0620*/  BSSY.RECONVERGENT B0, `(.L_x_40) ;  /* 0x00000d4000007945 */ /* 0x000fe20003800200 */
[----:B------:R-:W-:Y:S01]  /*0630*/  LOP3.LUT R29, R28, 0x40, RZ, 0xc0, !PT ;  /* 0x000000401c1d7812 */ /* 0x000fe200078ec0ff */
[----:B------:R-:W-:Y:S01]  /*0640*/  IMAD R4, R4, 0xa000, R5 ;  /* 0x0000a00004047824 */ /* 0x000fe200078e0205 */
[C---:B------:R-:W-:Y:S01]  /*0650*/  LOP3.LUT R33, R31.reuse, 0xf, RZ, 0xc0, !PT ;  /* 0x0000000f1f217812 */ /* 0x040fe200078ec0ff */
[----:B------:R-:W2:Y:S01]  /*0660*/  LDCU.64 UR10, c[0x0][0x3d0] ;  /* 0x00007a00ff0a77ac */ /* 0x000ea20008000a00 */
[----:B------:R-:W-:-:S02]  /*0670*/  LOP3.LUT R34, R31, 0x30, RZ, 0xc0, !PT ;  /* 0x000000301f227812 */ /* 0x000fc400078ec0ff */
[----:B------:R-:W-:Y:S02]  /*0680*/  IADD3 R78, PT, PT, R79, R4, RZ ;  /* 0x000000044f4e7210 */ /* 0x000fe40007ffe0ff */
[----:B------:R-:W-:Y:S01]  /*0690*/  LOP3.LUT R31, R30, 0x40, R31, 0xf8, !PT ;  /* 0x000000401e1f7812 */ /* 0x000fe200078ef81f */
[----:B------:R-:W-:Y:S01]  /*06a0*/  IMAD R33, R33, 0x500, R34 ;  /* 0x0000050021217824 */ /* 0x000fe200078e0222 */
[--C-:B------:R-:W-:Y:S01]  /*06b0*/  SHF.R.U32.HI R73, RZ, 0x5, R36.reuse ;  /* 0x00000005ff497819 */ /* 0x100fe20000011624 */
[----:B------:R-:W0:Y:S01]  /*06c0*/  LDS.128 R24, [R78] ;  /* 0x000000004e187984 */ /* 0x000e220000000c00 */
[----:B------:R-:W-:Y:S02]  /*06d0*/  LOP3.LUT R28, R28, 0x30, RZ, 0xc0, !PT ;  /* 0x000000301c1c7812 */ /* 0x000fe400078ec0ff */
[----:B------:R-:W-:Y:S01]  /*06e0*/  SHF.R.U32.HI R30, RZ, 0x4, R36 ;  /* 0x00000004ff1e7819 */ /* 0x000fe20000011624 */
[----:B------:R-:W3:Y:S01]  /*06f0*/  LDS.128 R4, [R78+0x1000] ;  /* 0x001000004e047984 */ /* 0x000ee20000000c00 */
[----:B------:R-:W-:Y:S01]  /*0700*/  SHF.L.U32 R32, R36, 0x1, RZ ;  /* 0x0000000124207819 */ /* 0x000fe200000006ff */
[----:B------:R-:W-:Y:S01]  /*0710*/  IMAD R28, R73, 0x500, R28 ;  /* 0x00000500491c7824 */ /* 0x000fe200078e021c */
[----:B------:R-:W-:Y:S01]  /*0720*/  LOP3.LUT R29, R29, 0x8, R36, 0xf8, !PT ;  /* 0x000000081d1d7812 */ /* 0x000fe200078ef824 */
[----:B------:R-:W4:Y:S01]  /*0730*/  LDS.128 R16, [R78+0x800] ;  /* 0x000800004e107984 */ /* 0x000f220000000c00 */
[----:B------:R-:W-:-:S02]  /*0740*/  LOP3.LUT R30, R31, 0x8, R30, 0x78, !PT ;  /* 0x000000081f1e7812 */ /* 0x000fc400078e781e */
[----:B------:R-:W-:Y:S01]  /*0750*/  LOP3.LUT R29, R29, 0x8, R32, 0x78, !PT ;  /* 0x000000081d1d7812 */ /* 0x000fe200078e7820 */
[----:B------:R-:W5:Y:S01]  /*0760*/  LDS.128 R8, [R78+0x1800] ;  /* 0x001800004e087984 */ /* 0x000f620000000c00 */
[----:B------:R-:W-:Y:S01]  /*0770*/  LOP3.LUT R80, R77, 0x80, RZ, 0xc0, !PT ;  /* 0x000000804d507812 */ /* 0x000fe200078ec0ff */
[----:B------:R-:W-:Y:S02]  /*0780*/  IMAD.IADD R72, R33, 0x1, R30 ;  /* 0x0000000121487824 */ /* 0x000fe400078e021e */
[----:B------:R-:W1:Y:S01]  /*0790*/  LDS.128 R12, [R78+0x2000] ;  /* 0x002000004e0c7984 */ /* 0x000e620000000c00 */
[----:B------:R-:W-:-:S03]  /*07a0*/  IADD3 R80, PT, PT, R29, R28, R80 ;  /* 0x0000001c1d507210 */ /* 0x000fc60007ffe050 */
[----:B------:R-:W2:Y:S01]  /*07b0*/  LDS.128 R20, [R78+0x2800] ;  /* 0x002800004e147984 */ /* 0x000ea20000000c00 */
[----:B------:R-:W-:-:S03]  /*07c0*/  LEA R80, R80, R79, 0x1 ;  /* 0x0000004f50507211 */ /* 0x000fc600078e08ff */
[----:B------:R-:W2:Y:S04]  /*07d0*/  LDS.128 R52, [R78+0x7800] ;  /* 0x007800004e347984 */ /* 0x000ea80000000c00 */
[----:B------:R-:W2:Y:S04]  /*07e0*/  LDS.128 R64, [R78+0x9000] ;  /* 0x009000004e407984 */ /* 0x000ea80000000c00 */
[----:B------:R-:W2:Y:S04]  /*07f0*/  LDS.128 R56, [R78+0x8000] ;  /* 0x008000004e387984 */ /* 0x000ea80000000c00 */
[----:B------:R-:W2:Y:S01]  /*0800*/  LDS.128 R60, [R78+0x8800] ;  /* 0x008800004e3c7984 */ /* 0x000ea20000000c00 */
[----:B0-----:R-:W-:Y:S01]  /*0810*/  FMUL.FTZ R24, R24, UR4 ;  /* 0x0000000418187c20 */ /* 0x001fe20008410000 */
[----:B------:R-:W-:Y:S01]  /*0820*/  FMUL.FTZ R25, R25, UR4 ;  /* 0x0000000419197c20 */ /* 0x000fe20008410000 */
[----:B------:R-:W-:Y:S01]  /*0830*/  FMUL.FTZ R26, R26, UR4 ;  /* 0x000000041a1a7c20 */ /* 0x000fe20008410000 */
[----:B------:R-:W-:Y:S01]  /*0840*/  FMUL.FTZ R27, R27, UR4 ;  /* 0x000000041b1b7c20 */ /* 0x000fe20008410000 */
[----:B---3--:R-:W-:Y:S01]  /*0850*/  FMUL.FTZ R32, R4, UR4 ;  /* 0x0000000404207c20 */ /* 0x008fe20008410000 */
[----:B------:R-:W-:Y:S01]  /*0860*/  FMUL.FTZ R33, R5, UR4 ;  /* 0x0000000405217c20 */ /* 0x000fe20008410000 */
[----:B------:R-:W-:Y:S01]  /*0870*/  FMUL.FTZ R34, R6, UR4 ;  /* 0x0000000406227c20 */ /* 0x000fe20008410000 */
[----:B------:R-:W-:Y:S01]  /*0880*/  FMUL.FTZ R35, R7, UR4 ;  /* 0x0000000407237c20 */ /* 0x000fe20008410000 */
[----:B----4-:R-:W-:Y:S01]  /*0890*/  FMUL.FTZ R28, R16, UR4 ;  /* 0x00000004101c7c20 */ /* 0x010fe20008410000 */
[----:B------:R-:W-:Y:S01]  /*08a0*/  FMUL.FTZ R29, R17, UR4 ;  /* 0x00000004111d7c20 */ /* 0x000fe20008410000 */
[----:B------:R-:W-:Y:S01]  /*08b0*/  FMUL.FTZ R30, R18, UR4 ;  /* 0x00000004121e7c20 */ /* 0x000fe20008410000 */
[----:B------:R-:W-:Y:S01]  /*08c0*/  FMUL.FTZ R31, R19, UR4 ;  /* 0x00000004131f7c20 */ /* 0x000fe20008410000 */
[----:B-----5:R-:W-:Y:S01]  /*08d0*/  FMUL.FTZ R36, R8, UR4 ;  /* 0x0000000408247c20 */ /* 0x020fe20008410000 */
[----:B------:R-:W-:Y:S01]  /*08e0*/  FMUL.FTZ R37, R9, UR4 ;  /* 0x0000000409257c20 */ /* 0x000fe20008410000 */
[----:B------:R-:W-:Y:S01]  /*08f0*/  FMUL.FTZ R38, R10, UR4 ;  /* 0x000000040a267c20 */ /* 0x000fe20008410000 */
[----:B------:R-:W-:Y:S01]  /*0900*/  FMUL.FTZ R39, R11, UR4 ;  /* 0x000000040b277c20 */ /* 0x000fe20008410000 */
[----:B-1----:R-:W-:Y:S01]  /*0910*/  FMUL.FTZ R44, R12, UR4 ;  /* 0x000000040c2c7c20 */ /* 0x002fe20008410000 */
[----:B------:R-:W-:Y:S01]  /*0920*/  FMUL.FTZ R41, R13, UR4 ;  /* 0x000000040d297c20 */ /* 0x000fe20008410000 */
[----:B------:R-:W-:Y:S01]  /*0930*/  FMUL.FTZ R45, R14, UR4 ;  /* 0x000000040e2d7c20 */ /* 0x000fe20008410000 */
[----:B------:R-:W-:Y:S01]  /*0940*/  FMUL.FTZ R40, R15, UR4 ;  /* 0x000000040f287c20 */ /* 0x000fe20008410000 */
[----:B--2---:R-:W-:Y:S01]  /*0950*/  FMUL.FTZ R46, R20, UR4 ;  /* 0x00000004142e7c20 */ /* 0x004fe20008410000 */
[----:B------:R-:W-:Y:S01]  /*0960*/  FMUL.FTZ R43, R21, UR4 ;  /* 0x00000004152b7c20 */ /* 0x000fe20008410000 */
[----:B------:R-:W0:Y:S01]  /*0970*/  LDS.128 R4, [R78+0x3000] ;  /* 0x003000004e047984 */ /* 0x000e220000000c00 */
[----:B------:R-:W-:Y:S01]  /*0980*/  F2FP.F16.F32.PACK_AB R24, R25, R24 ;  /* 0x000000181918723e */ /* 0x000fe200000000ff */
[----:B------:R-:W-:Y:S01]  /*0990*/  FMUL.FTZ R47, R22, UR4 ;  /* 0x00000004162f7c20 */ /* 0x000fe20008410000 */
[----:B------:R-:W-:Y:S01]  /*09a0*/  F2FP.F16.F32.PACK_AB R25, R27, R26 ;  /* 0x0000001a1b19723e */ /* 0x000fe200000000ff */
[----:B------:R-:W1:Y:S01]  /*09b0*/  LDS.128 R8, [R78+0x3800] ;  /* 0x003800004e087984 */ /* 0x000e620000000c00 */
[----:B------:R-:W-:Y:S01]  /*09c0*/  F2FP.F16.F32.PACK_AB R32, R33, R32 ;  /* 0x000000202120723e */ /* 0x000fe200000000ff */
[----:B------:R-:W-:Y:S01]  /*09d0*/  FMUL.FTZ R48, R23, UR4 ;  /* 0x0000000417307c20 */ /* 0x000fe20008410000 */
[----:B------:R-:W-:Y:S01]  /*09e0*/  F2FP.F16.F32.PACK_AB R26, R29, R28 ;  /* 0x0000001c1d1a723e */ /* 0x000fe200000000ff */
[----:B------:R-:W2:Y:S01]  /*09f0*/  LDS.128 R12, [R78+0x4000] ;  /* 0x004000004e0c7984 */ /* 0x000ea20000000c00 */
[----:B------:R-:W-:Y:S01]  /*0a00*/  F2FP.F16.F32.PACK_AB R27, R31, R30 ;  /* 0x0000001e1f1b723e */ /* 0x000fe200000000ff */
[----:B------:R-:W-:Y:S01]  /*0a10*/  FMUL.FTZ R52, R52, UR4 ;  /* 0x0000000434347c20 */ /* 0x000fe20008410000 */
[----:B------:R-:W-:Y:S01]  /*0a20*/  F2FP.F16.F32.PACK_AB R33, R35, R34 ;  /* 0x000000222321723e */ /* 0x000fe200000000ff */
[----:B------:R-:W3:Y:S01]  /*0a30*/  LDS.128 R16, [R78+0x4800] ;  /* 0x004800004e107984 */ /* 0x000ee20000000c00 */
[----:B------:R-:W-:Y:S01]  /*0a40*/  F2FP.F16.F32.PACK_AB R34, R37, R36 ;  /* 0x000000242522723e */ /* 0x000fe200000000ff */
[----:B------:R-:W-:Y:S01]  /*0a50*/  FMUL.FTZ R53, R53, UR4 ;  /* 0x0000000435357c20 */ /* 0x000fe20008410000 */
[----:B------:R-:W-:Y:S01]  /*0a60*/  F2FP.F16.F32.PACK_AB R35, R39, R38 ;  /* 0x000000262723723e */ /* 0x000fe200000000ff */
[----:B------:R-:W4:Y:S01]  /*0a70*/  LDS.128 R20, [R78+0x5000] ;  /* 0x005000004e147984 */ /* 0x000f220000000c00 */
[----:B------:R-:W-:Y:S01]  /*0a80*/  F2FP.F16.F32.PACK_AB R44, R41, R44 ;  /* 0x0000002c292c723e */ /* 0x000fe200000000ff */
[----:B------:R-:W-:Y:S01]  /*0a90*/  FMUL.FTZ R54, R54, UR4 ;  /* 0x0000000436367c20 */ /* 0x000fe20008410000 */
[----:B------:R-:W-:Y:S01]  /*0aa0*/  F2FP.F16.F32.PACK_AB R45, R40, R45 ;  /* 0x0000002d282d723e */ /* 0x000fe200000000ff */
[----:B------:R-:W5:Y:S01]  /*0ab0*/  LDS.128 R28, [R78+0x5800] ;  /* 0x005800004e1c7984 */ /* 0x000f620000000c00 */
[----:B------:R-:W-:Y:S01]  /*0ac0*/  F2FP.F16.F32.PACK_AB R46, R43, R46 ;  /* 0x0000002e2b2e723e */ /* 0x000fe200000000ff */
[----:B------:R-:W-:Y:S01]  /*0ad0*/  FMUL.FTZ R55, R55, UR4 ;  /* 0x0000000437377c20 */ /* 0x000fe20008410000 */
[----:B------:R-:W-:Y:S01]  /*0ae0*/  F2FP.F16.F32.PACK_AB R47, R48, R47 ;  /* 0x0000002f302f723e */ /* 0x000fe200000000ff */
[----:B------:R-:W5:Y:S01]  /*0af0*/  LDS.128 R36, [R78+0x6000] ;  /* 0x006000004e247984 */ /* 0x000f620000000c00 */
[----:B------:R-:W-:Y:S01]  /*0b00*/  FMUL.FTZ R64, R64, UR4 ;  /* 0x0000000440407c20 */ /* 0x000fe20008410000 */
[----:B------:R-:W-:Y:S01]  /*0b10*/  FMUL.FTZ R65, R65, UR4 ;  /* 0x0000000441417c20 */ /* 0x000fe20008410000 */
[----:B------:R-:W-:Y:S01]  /*0b20*/  FMUL.FTZ R56, R56, UR4 ;  /* 0x0000000438387c20 */ /* 0x000fe20008410000 */
[----:B------:R-:W5:Y:S01]  /*0b30*/  LDS.128 R40, [R78+0x6800] ;  /* 0x006800004e287984 */ /* 0x000f620000000c00 */
[----:B------:R-:W-:Y:S01]  /*0b40*/  FMUL.FTZ R57, R57, UR4 ;  /* 0x0000000439397c20 */ /* 0x000fe20008410000 */
[----:B------:R-:W-:Y:S01]  /*0b50*/  FMUL.FTZ R58, R58, UR4 ;  /* 0x000000043a3a7c20 */ /* 0x000fe20008410000 */
[----:B------:R-:W-:Y:S01]  /*0b60*/  FMUL.FTZ R61, R61, UR4 ;  /* 0x000000043d3d7c20 */ /* 0x000fe20008410000 */
[----:B------:R-:W5:Y:S01]  /*0b70*/  LDS.128 R48, [R78+0x7000] ;  /* 0x007000004e307984 */ /* 0x000f620000000c00 */
[----:B------:R-:W-:Y:S01]  /*0b80*/  FMUL.FTZ R66, R66, UR4 ;  /* 0x0000000442427c20 */ /* 0x000fe20008410000 */
[----:B------:R-:W-:Y:S01]  /*0b90*/  FMUL.FTZ R67, R67, UR4 ;  /* 0x0000000443437c20 */ /* 0x000fe20008410000 */
[----:B------:R-:W-:Y:S01]  /*0ba0*/  F2FP.F16.F32.PACK_AB R64, R65, R64 ;  /* 0x000000404140723e */ /* 0x000fe200000000ff */
[----:B------:R-:W5:Y:S03]  /*0bb0*/  LDS.128 R68, [R78+0x9800] ;  /* 0x009800004e447984 */ /* 0x000f660000000c00 */
[----:B------:R-:W-:Y:S01]  /*0bc0*/  F2FP.F16.F32.PACK_AB R65, R67, R66 ;  /* 0x000000424341723e */ /* 0x000fe200000000ff */
[----:B0-----:R-:W-:Y:S01]  /*0bd0*/  FMUL.FTZ R4, R4, UR4 ;  /* 0x0000000404047c20 */ /* 0x001fe20008410000 */
        /* <DEDUP_REMOVED lines=31> */
[----:B------:R-:W-:Y:S01]  /*0dd0*/  F2FP.F16.F32.PACK_AB R4, R5, R4 ;  /* 0x000000040504723e */ /* 0x000fe200000000ff */
[----:B------:R-:W-:Y:S01]  /*0de0*/  STSM.16.MT88.4 [R80+0x14000], R24 ;  /* 0x0140001850007844 */ /* 0x000fe20000004200 */
[----:B------:R-:W-:Y:S01]  /*0df0*/  F2FP.F16.F32.PACK_AB R5, R7, R6 ;  /* 0x000000060705723e */ /* 0x000fe200000000ff */
        /* <DEDUP_REMOVED lines=10> */
[----:B------:R0:W-:Y:S01]  /*0ea0*/  STSM.16.MT88.4 [R80+0x19200], R4 ;  /* 0x0192000450007844 */ /* 0x0001e20000004200 */
[----:B------:R-:W-:Y:S01]  /*0eb0*/  F2FP.F16.F32.PACK_AB R11, R19, R18 ;  /* 0x00000012130b723e */ /* 0x000fe200000000ff */
[----:B------:R-:W-:Y:S01]  /*0ec0*/  FMUL.FTZ R51, R51, UR4 ;  /* 0x0000000433337c20 */ /* 0x000fe20008410000 */
        /* <DEDUP_REMOVED lines=9> */
[----:B------:R-:W-:Y:S01]  /*0f60*/  FMUL.FTZ R71, R71, UR4 ;  /* 0x0000000447477c20 */ /* 0x000fe20008410000 */
[----:B------:R-:W-:Y:S01]  /*0f70*/  F2FP.F16.F32.PACK_AB R17, R39, R38 ;  /* 0x000000262711723e */ /* 0x000fe200000000ff */
[----:B------:R2:W-:Y:S01]  /*0f80*/  STSM.16.MT88.4 [R80+0x19400], R12 ;  /* 0x0194000c50007844 */ /* 0x0005e20000004200 */
[----:B------:R-:W-:Y:S01]  /*0f90*/  F2FP.F16.F32.PACK_AB R18, R41, R40 ;  /* 0x000000282912723e */ /* 0x000fe200000000ff */
[----:B0-----:R-:W-:Y:S01]  /*0fa0*/  FMUL.FTZ R4, R63, UR4 ;  /* 0x000000043f047c20 */ /* 0x001fe20008410000 */
[----:B------:R-:W-:Y:S01]  /*0fb0*/  F2FP.F16.F32.PACK_AB R19, R43, R42 ;  /* 0x0000002a2b13723e */ /* 0x000fe200000000ff */
[----:B------:R-:W-:Y:S01]  /*0fc0*/  IMAD.MOV.U32 R21, RZ, RZ, RZ ;  /* 0x000000ffff157224 */ /* 0x000fe200078e00ff */
[----:B------:R-:W-:-:S02]  /*0fd0*/  F2FP.F16.F32.PACK_AB R66, R69, R68 ;  /* 0x000000444542723e */ /* 0x000fc400000000ff */
[----:B------:R-:W-:Y:S01]  /*0fe0*/  F2FP.F16.F32.PACK_AB R67, R71, R70 ;  /* 0x000000464743723e */ /* 0x000fe200000000ff */
[----:B------:R0:W-:Y:S01]  /*0ff0*/  STSM.16.MT88.4 [R80+0x14600], R16 ;  /* 0x0146001050007844 */ /* 0x0001e20000004200 */
[----:B-1----:R-:W-:Y:S01]  /*1000*/  IMAD R8, R72, 0x2, R79 ;  /* 0x0000000248087824 */ /* 0x002fe200078e024f */
[----:B------:R-:W-:Y:S01]  /*1010*/  LOP3.LUT R20, R77, 0xf8, RZ, 0xc0, !PT ;  /* 0x000000f84d147812 */ /* 0x000fe200078ec0ff */
[C---:B------:R-:W-:Y:S01]  /*1020*/  VIADD R9, R73.reuse, 0x10 ;  /* 0x0000001049097836 */ /* 0x040fe20000000000 */
[----:B------:R-:W-:Y:S01]  /*1030*/  IADD3 R10, P1, PT, R73, R2, RZ ;  /* 0x00000002490a7210 */ /* 0x000fe20007f3e0ff */
[----:B------:R-:W-:Y:S01]  /*1040*/  VIADD R79, R79, 0x14000 ;  /* 0x000140004f4f7836 */ /* 0x000fe20000000000 */
[----:B------:R-:W-:Y:S02]  /*1050*/  VIMNMX R22, PT, PT, R75, 0x50, PT ;  /* 0x000000504b167848 */ /* 0x000fe40003fe0100 */
[----:B--2---:R-:W-:Y:S02]  /*1060*/  F2FP.F16.F32.PACK_AB R12, R49, R48 ;  /* 0x00000030310c723e */ /* 0x004fe400000000ff */
[----:B------:R-:W-:-:S02]  /*1070*/  F2FP.F16.F32.PACK_AB R13, R51, R50 ;  /* 0x00000032330d723e */ /* 0x000fc400000000ff */
[----:B------:R-:W-:Y:S02]  /*1080*/  F2FP.F16.F32.PACK_AB R14, R53, R52 ;  /* 0x00000034350e723e */ /* 0x000fe400000000ff */
[----:B------:R-:W-:Y:S01]  /*1090*/  F2FP.F16.F32.PACK_AB R15, R55, R54 ;  /* 0x00000036370f723e */ /* 0x000fe200000000ff */
[----:B0-----:R-:W-:Y:S01]  /*10a0*/  FMUL.FTZ R17, R59, UR4 ;  /* 0x000000043b117c20 */ /* 0x001fe20008410000 */
[----:B------:R-:W-:Y:S01]  /*10b0*/  FMUL.FTZ R18, R60, UR4 ;  /* 0x000000043c127c20 */ /* 0x000fe20008410000 */
[----:B------:R-:W-:Y:S01]  /*10c0*/  FMUL.FTZ R19, R62, UR4 ;  /* 0x000000043e137c20 */ /* 0x000fe20008410000 */
[----:B------:R-:W-:Y:S01]  /*10d0*/  F2FP.F16.F32.PACK_AB R16, R57, R56 ;  /* 0x000000383910723e */ /* 0x000fe200000000ff */
[----:B------:R0:W-:Y:S01]  /*10e0*/  STSM.16.MT88.4 [R80+0x19600], R12 ;  /* 0x0196000c50007844 */ /* 0x0001e20000004200 */
[----:B------:R-:W-:Y:S01]  /*10f0*/  F2FP.F16.F32.PACK_AB R17, R17, R58 ;  /* 0x0000003a1111723e */ /* 0x000fe200000000ff */
[----:B------:R-:W1:Y:S01]  /*1100*/  LDCU UR4, c[0x0][0x3b4] ;  /* 0x00007680ff0477ac */ /* 0x000e620008000800 */
[----:B------:R-:W-:-:S02]  /*1110*/  F2FP.F16.F32.PACK_AB R18, R61, R18 ;  /* 0x000000123d12723e */ /* 0x000fc400000000ff */
[----:B------:R-:W-:Y:S02]  /*1120*/  F2FP.F16.F32.PACK_AB R19, R4, R19 ;  /* 0x000000130413723e */ /* 0x000fe400000000ff */
[C---:B------:R-:W-:Y:S02]  /*1130*/  IADD3 R2, PT, PT, R73.reuse, 0x8, RZ ;  /* 0x0000000849027810 */ /* 0x040fe40007ffe0ff */
[----:B------:R-:W-:Y:S01]  /*1140*/  IADD3.X R11, PT, PT, RZ, R3, RZ, P1, !PT ;  /* 0x00000003ff0b7210 */ /* 0x000fe20000ffe4ff */
[----:B------:R2:W-:Y:S04]  /*1150*/  STSM.16.MT88.4 [R80+0x14800], R16 ;  /* 0x0148001050007844 */ /* 0x0005e80000004200 */
[----:B------:R2:W-:Y:S01]  /*1160*/  STSM.16.MT88.4 [R80+0x19800], R64 ;  /* 0x0198004050007844 */ /* 0x0005e20000004200 */
[----:B------:R-:W-:Y:S01]  /*1170*/  IMAD.WIDE.U32 R74, R74, 0x50, R10 ;  /* 0x000000504a4a7825 */ /* 0x000fe200078e000a */
[C---:B0-----:R-:W-:Y:S01]  /*1180*/  IADD3 R13, PT, PT, R73.reuse, 0x28, RZ ;  /* 0x00000028490d7810 */ /* 0x041fe20007ffe0ff */
[----:B------:R-:W-:Y:S02]  /*1190*/  BAR.SYNC.DEFER_BLOCKING 0x0 ;  /* 0x0000000000007b1d */ /* 0x000fe40000010000 */
[----:B------:R-:W-:Y:S01]  /*11a0*/  VIADD R12, R73, 0x20 ;  /* 0x00000020490c7836 */ /* 0x000fe20000000000 */
[----:B-1----:R-:W-:-:S04]  /*11b0*/  ISETP.GE.AND P0, PT, R20, UR4, PT ;  /* 0x0000000414007c0c */ /* 0x002fc8000bf06270 */
[-C--:B------:R-:W-:Y:S01]  /*11c0*/  ISETP.GE.OR P2, PT, R2, R22.reuse, P0 ;  /* 0x000000160200720c */ /* 0x080fe20000746670 */
[C---:B------:R-:W-:Y:S01]  /*11d0*/  IMAD.WIDE.U32 R2, R76.reuse, UR6, R20 ;  /* 0x000000064c027c25 */ /* 0x040fe2000f8e0014 */
[-C--:B------:R-:W-:Y:S02]  /*11e0*/  ISETP.GE.OR P3, PT, R73, R22.reuse, P0 ;  /* 0x000000164900720c */ /* 0x080fe40000766670 */
[-C--:B------:R-:W-:Y:S01]  /*11f0*/  ISETP.GE.OR P1, PT, R9, R22.reuse, P0 ;  /* 0x000000160900720c */ /* 0x080fe20000726670 */
[----:B------:R-:W-:Y:S01]  /*1200*/  IMAD R3, R76, UR7, R3 ;  /* 0x000000074c037c24 */ /* 0x000fe2000f8e0203 */
[----:B------:R-:W-:Y:S02]  /*1210*/  IADD3 R9, PT, PT, R73, 0x18, RZ ;  /* 0x0000001849097810 */ /* 0x000fe40007ffe0ff */
[-C--:B------:R-:W-:Y:S01]  /*1220*/  ISETP.GE.OR P5, PT, R12, R22.reuse, P0 ;  /* 0x000000160c00720c */ /* 0x080fe200007a6670 */
[----:B------:R-:W-:Y:S01]  /*1230*/  IMAD.WIDE.U32 R2, R0, UR10, R2 ;  /* 0x0000000a00027c25 */ /* 0x000fe2000f8e0002 */
[----:B------:R-:W-:-:S02]  /*1240*/  ISETP.GE.OR P6, PT, R9, R22, P0 ;  /* 0x000000160900720c */ /* 0x000fc400007c6670 */
[----:B------:R-:W-:Y:S01]  /*1250*/  ISETP.GE.OR P4, PT, R13, R22, P0 ;  /* 0x000000160d00720c */ /* 0x000fe20000786670 */
[----:B------:R-:W-:Y:S01]  /*1260*/  IMAD R11, R0, UR11, R3 ;  /* 0x0000000b000b7c24 */ /* 0x000fe2000f8e0203 */
[----:B------:R-:W-:Y:S01]  /*1270*/  LEA R12, R72, R79, 0x1 ;  /* 0x0000004f480c7211 */ /* 0x000fe200078e08ff */
[----:B------:R-:W-:Y:S01]  /*1280*/  VIADD R9, R73, 0x30 ;  /* 0x0000003049097836 */ /* 0x000fe20000000000 */
[----:B------:R2:W0:Y:S01]  /*1290*/  LDS.128 R4, [R8+0x14900] ;  /* 0x0149000008047984 */ /* 0x0004220000000c00 */
[----:B------:R-:W-:Y:S08]  /*12a0*/  @P3 BRA `(.L_x_41) ;  /* 0x00000000002c3947 */ /* 0x000ff00003800000 */
[----:B------:R-:W1:Y:S01]  /*12b0*/  LDS.128 R12, [R12] ;  /* 0x000000000c0c7984 */ /* 0x000e620000000c00 */
[----:B------:R-:W2:Y:S01]  /*12c0*/  LDCU.64 UR4, c[0x0][0x3c0] ;  /* 0x00007800ff0477ac */ /* 0x000ea20008000a00 */
[----:B------:R-:W-:Y:S01]  /*12d0*/  MOV R10, R2 ;  /* 0x00000002000a7202 */ /* 0x000fe20000000f00 */
[----:B------:R-:W3:Y:S01]  /*12e0*/  LDCU.64 UR6, c[0x0][0x3a8] ;  /* 0x00007500ff0677ac */ /* 0x000ee20008000a00 */
[----:B--2---:R-:W-:-:S03]  /*12f0*/  IMAD R19, R75, UR4, RZ ;  /* 0x000000044b137c24 */ /* 0x004fc6000f8e02ff */
[----:B------:R-:W-:-:S04]  /*1300*/  IMAD.WIDE.U32 R16, R74, UR4, R10 ;  /* 0x000000044a107c25 */ /* 0x000fc8000f8e000a */
[----:B------:R-:W-:Y:S01]  /*1310*/  IMAD R19, R74, UR5, R19 ;  /* 0x000000054a137c24 */ /* 0x000fe2000f8e0213 */
[----:B---3--:R-:W-:-:S03]  /*1320*/  LEA R18, P3, R16, UR6, 0x1 ;  /* 0x0000000610127c11 */ /* 0x008fc6000f8608ff */
[----:B------:R-:W-:-:S05]  /*1330*/  IMAD.IADD R17, R17, 0x1, R19 ;  /* 0x0000000111117824 */ /* 0x000fca00078e0213 */
[----:B------:R-:W-:-:S05]  /*1340*/  LEA.HI.X R19, R16, UR7, R17, 0x1, P3 ;  /* 0x0000000710137c11 */ /* 0x000fca00098f0c11 */
[----:B-1----:R1:W-:Y:S02]  /*1350*/  STG.E.128 desc[UR8][R18.64], R12 ;  /* 0x0000000c12007986 */ /* 0x0023e4000c101d08 */
.L_x_41:
[----:B------:R-:W-:Y:S05]  /*1360*/  BSYNC.RECONVERGENT B0 ;  /* 0x0000000000007941 */ /* 0x000fea0003800200 */
.L_x_40:
[----:B-1----:R1:W3:Y:S01]  /*1370*/  LDS.128 R12, [R8+0x14100] ;  /* 0x01410000080c7984 */ /* 0x0022e20000000c00 */
[----:B------:R-:W-:Y:S01]  /*1380*/  BSSY.RECONVERGENT B0, `(.L_x_42) ;  /* 0x0000011000007945 */ /* 0x000fe20003800200 */
[----:B------:R-:W-:Y:S02]  /*1390*/  ISETP.GE.OR P3, PT, R9, R22, P0 ;  /* 0x000000160900720c */ /* 0x000fe40000766670 */
[----:B------:R-:W-:Y:S01]  /*13a0*/  IADD3 R0, PT, PT, R73, 0x38, RZ ;  /* 0x0000003849007810 */ /* 0x000fe20007ffe0ff */
[----:B------:R-:W-:Y:S10]  /*13b0*/  @P2 BRA `(.L_x_43) ;  /* 0x0000000000342947 */ /* 0x000ff40003800000 */
[----:B------:R-:W4:Y:S01]  /*13c0*/  LDCU.64 UR4, c[0x0][0x3c0] ;  /* 0x00007800ff0477ac */ /* 0x000f220008000a00 */
[----:B------:R-:W-:Y:S01]  /*13d0*/  IADD3 R9, P2, PT, R74, 0x8, RZ ;  /* 0x000000084a097810 */ /* 0x000fe20007f5e0ff */
[----:B--2---:R-:W-:Y:S01]  /*13e0*/  IMAD.MOV.U32 R17, RZ, RZ, R11 ;  /* 0x000000ffff117224 */ /* 0x004fe200078e000b */
[----:B------:R-:W2:Y:S03]  /*13f0*/  LDCU.64 UR6, c[0x0][0x3a8] ;  /* 0x00007500ff0677ac */ /* 0x000ea60008000a00 */
[----:B------:R-:W-:-:S04]  /*1400*/  IMAD.X R16, RZ, RZ, R75, P2 ;  /* 0x000000ffff107224 */ /* 0x000fc800010e064b */
[----:B----4-:R-:W-:Y:S01]  /*1410*/  IMAD R18, R16, UR4, RZ ;  /* 0x0000000410127c24 */ /* 0x010fe2000f8e02ff */
[----:B------:R-:W-:-:S05]  /*1420*/  MOV R16, R2 ;  /* 0x0000000200107202 */ /* 0x000fca0000000f00 */
[----:B------:R-:W-:-:S04]  /*1430*/  IMAD.WIDE.U32 R16, R9, UR4, R16 ;  /* 0x0000000409107c25 */ /* 0x000fc8000f8e0010 */
[----:B------:R-:W-:Y:S01]  /*1440*/  IMAD R9, R9, UR5, R18 ;  /* 0x0000000509097c24 */ /* 0x000fe2000f8e0212 */
[----:B--2---:R-:W-:-:S04]  /*1450*/  LEA R18, P2, R16, UR6, 0x1 ;  /* 0x0000000610127c11 */ /* 0x004fc8000f8408ff */
[----:B------:R-:W-:-:S04]  /*1460*/  IADD3 R9, PT, PT, R17, R9, RZ ;  /* 0x0000000911097210 */ /* 0x000fc80007ffe0ff */
[----:B------:R-:W-:-:S05]  /*1470*/  LEA.HI.X R19, R16, UR7, R9, 0x1, P2 ;  /* 0x0000000710137c11 */ /* 0x000fca00090f0c09 */
[----:B---3--:R4:W-:Y:S02]  /*1480*/  STG.E.128 desc[UR8][R18.64], R12 ;  /* 0x0000000c12007986 */ /* 0x0089e4000c101d08 */
.L_x_43:
[----:B------:R-:W-:Y:S05]  /*1490*/  BSYNC.RECONVERGENT B0 ;  /* 0x0000000000007941 */ /* 0x000fea0003800200 */
.L_x_42:
[----:B---34-:R3:W4:Y:S01]  /*14a0*/  LDS.128 R12, [R8+0x14200] ;  /* 0x01420000080c7984 */ /* 0x0187220000000c00 */
[----:B------:R-:W-:Y:S01]  /*14b0*/  BSSY.RECONVERGENT B0, `(.L_x_44) ;  /* 0x0000012000007945 */ /* 0x000fe20003800200 */
[----:B------:R-:W-:Y:S01]  /*14c0*/  ISETP.GE.OR P2, PT, R0, R22, P0 ;  /* 0x000000160000720c */ /* 0x000fe20000746670 */
[C---:B------:R-:W-:Y:S01]  /*14d0*/  VIADD R0, R73.reuse, 0x40 ;  /* 0x0000004049007836 */ /* 0x040fe20000000000 */
[----:B------:R-:W-:Y:S01]  /*14e0*/  IADD3 R73, PT, PT, R73, 0x48, RZ ;  /* 0x0000004849497810 */ /* 0x000fe20007ffe0ff */
[----:B------:R-:W-:Y:S10]  /*14f0*/  @P1 BRA `(.L_x_45) ;  /* 0x0000000000341947 */ /* 0x000ff40003800000 */
[----:B------:R-:W5:Y:S01]  /*1500*/  LDCU.64 UR4, c[0x0][0x3c0] ;  /* 0x00007800ff0477ac */ /* 0x000f620008000a00 */
[----:B------:R-:W-:Y:S01]  /*1510*/  IADD3 R9, P1, PT, R74, 0x10, RZ ;  /* 0x000000104a097810 */ /* 0x000fe20007f3e0ff */
[----:B--2---:R-:W-:Y:S01]  /*1520*/  IMAD.MOV.U32 R17, RZ, RZ, R11 ;  /* 0x000000ffff117224 */ /* 0x004fe200078e000b */
[----:B------:R-:W2:Y:S03]  /*1530*/  LDCU.64 UR6, c[0x0][0x3a8] ;  /* 0x00007500ff0677ac */ /* 0x000ea60008000a00 */
[----:B------:R-:W-:-:S04]  /*1540*/  IMAD.X R16, RZ, RZ, R75, P1 ;  /* 0x000000ffff107224 */ /* 0x000fc800008e064b */
[----:B-----5:R-:W-:Y:S01]  /*1550*/  IMAD R18, R16, UR4, RZ ;  /* 0x0000000410127c24 */ /* 0x020fe2000f8e02ff */
[----:B------:R-:W-:-:S05]  /*1560*/  MOV R16, R2 ;  /* 0x0000000200107202 */ /* 0x000fca0000000f00 */
[----:B------:R-:W-:-:S04]  /*1570*/  IMAD.WIDE.U32 R16, R9, UR4, R16 ;  /* 0x0000000409107c25 */ /* 0x000fc8000f8e0010 */
[----:B------:R-:W-:Y:S01]  /*1580*/  IMAD R9, R9, UR5, R18 ;  /* 0x0000000509097c24 */ /* 0x000fe2000f8e0212 */
[----:B--2---:R-:W-:-:S04]  /*1590*/  LEA R18, P1, R16, UR6, 0x1 ;  /* 0x0000000610127c11 */ /* 0x004fc8000f8208ff */
[----:B------:R-:W-:-:S04]  /*15a0*/  IADD3 R9, PT, PT, R17, R9, RZ ;  /* 0x0000000911097210 */ /* 0x000fc80007ffe0ff */
[----:B------:R-:W-:-:S05]  /*15b0*/  LEA.HI.X R19, R16, UR7, R9, 0x1, P1 ;  /* 0x0000000710137c11 */ /* 0x000fca00088f0c09 */
[----:B----4-:R2:W-:Y:S02]  /*15c0*/  STG.E.128 desc[UR8][R18.64], R12 ;  /* 0x0000000c12007986 */ /* 0x0105e4000c101d08 */
.L_x_45:
[----:B------:R-:W-:Y:S05]  /*15d0*/  BSYNC.RECONVERGENT B0 ;  /* 0x0000000000007941 */ /* 0x000fea0003800200 */
.L_x_44:
[----:B--2-4-:R2:W4:Y:S01]  /*15e0*/  LDS.128 R12, [R8+0x14300] ;  /* 0x01430000080c7984 */ /* 0x0145220000000c00 */
[----:B------:R-:W-:Y:S01]  /*15f0*/  BSSY.RECONVERGENT B0, `(.L_x_46) ;  /* 0x0000011000007945 */ /* 0x000fe20003800200 */
[-C--:B------:R-:W-:Y:S02]  /*1600*/  ISETP.GE.OR P1, PT, R0, R22.reuse, P0 ;  /* 0x000000160000720c */ /* 0x080fe40000726670 */
[----:B------:R-:W-:Y:S01]  /*1610*/  ISETP.GE.OR P0, PT, R73, R22, P0 ;  /* 0x000000164900720c */ /* 0x000fe20000706670 */
[----:B------:R-:W-:-:S12]  /*1620*/  @P6 BRA `(.L_x_47) ;  /* 0x0000000000346947 */ /* 0x000fd80003800000 */
[----:B------:R-:W5:Y:S01]  /*1630*/  LDCU.64 UR4, c[0x0][0x3c0] ;  /* 0x00007800ff0477ac */ /* 0x000f620008000a00 */
[----:B------:R-:W-:Y:S01]  /*1640*/  IADD3 R9, P6, PT, R74, 0x18, RZ ;  /* 0x000000184a097810 */ /* 0x000fe20007fde0ff */
[----:B------:R-:W-:Y:S01]  /*1650*/  IMAD.MOV.U32 R17, RZ, RZ, R11 ;  /* 0x000000ffff117224 */ /* 0x000fe200078e000b */
[----:B------:R-:W-:Y:S01]  /*1660*/  MOV R16, R2 ;  /* 0x0000000200107202 */ /* 0x000fe20000000f00 */
[----:B------:R-:W0:Y:S02]  /*1670*/  LDCU.64 UR6, c[0x0][0x3a8] ;  /* 0x00007500ff0677ac */ /* 0x000e240008000a00 */
[----:B------:R-:W-:-:S04]  /*1680*/  IMAD.X R0, RZ, RZ, R75, P6 ;  /* 0x000000ffff007224 */ /* 0x000fc800030e064b */
[----:B-----5:R-:W-:Y:S02]  /*1690*/  IMAD R0, R0, UR4, RZ ;  /* 0x0000000400007c24 */ /* 0x020fe4000f8e02ff */
[----:B------:R-:W-:-:S04]  /*16a0*/  IMAD.WIDE.U32 R16, R9, UR4, R16 ;  /* 0x0000000409107c25 */ /* 0x000fc8000f8e0010 */
[----:B------:R-:W-:Y:S01]  /*16b0*/  IMAD R9, R9, UR5, R0 ;  /* 0x0000000509097c24 */ /* 0x000fe2000f8e0200 */
[----:B0-----:R-:W-:-:S04]  /*16c0*/  LEA R18, P6, R16, UR6, 0x1 ;  /* 0x0000000610127c11 */ /* 0x001fc8000f8c08ff */
[----:B------:R-:W-:-:S04]  /*16d0*/  IADD3 R9, PT, PT, R17, R9, RZ ;  /* 0x0000000911097210 */ /* 0x000fc80007ffe0ff */
[----:B------:R-:W-:-:S05]  /*16e0*/  LEA.HI.X R19, R16, UR7, R9, 0x1, P6 ;  /* 0x0000000710137c11 */ /* 0x000fca000b0f0c09 */
[----:B----4-:R0:W-:Y:S02]  /*16f0*/  STG.E.128 desc[UR8][R18.64], R12 ;  /* 0x0000000c12007986 */ /* 0x0101e4000c101d08 */
.L_x_47:
[----:B------:R-:W-:Y:S05]  /*1700*/  BSYNC.RECONVERGENT B0 ;  /* 0x0000000000007941 */ /* 0x000fea0003800200 */
.L_x_46:
[----:B0---4-:R0:W4:Y:S01]  /*1710*/  LDS.128 R12, [R8+0x14400] ;  /* 0x01440000080c7984 */ /* 0x0111220000000c00 */
[----:B------:R-:W-:Y:S04]  /*1720*/  BSSY.RECONVERGENT B0, `(.L_x_48) ;  /* 0x000000f000007945 */ /* 0x000fe80003800200 */
[----:B------:R-:W-:Y:S05]  /*1730*/  @P5 BRA `(.L_x_49) ;  /* 0x0000000000345947 */ /* 0x000fea0003800000 */
[----:B------:R-:W5:Y:S01]  /*1740*/  LDCU.64 UR4, c[0x0][0x3c0] ;  /* 0x00007800ff0477ac */ /* 0x000f620008000a00 */
[----:B------:R-:W-:Y:S01]  /*1750*/  IADD3 R9, P5, PT, R74, 0x20, RZ ;  /* 0x000000204a097810 */ /* 0x000fe20007fbe0ff */
[----:B------:R-:W-:Y:S01]  /*1760*/  IMAD.MOV.U32 R17, RZ, RZ, R11 ;  /* 0x000000ffff117224 */ /* 0x000fe200078e000b */
[----:B------:R-:W-:Y:S01]  /*1770*/  MOV R16, R2 ;  /* 0x0000000200107202 */ /* 0x000fe20000000f00 */
[----:B------:R-:W1:Y:S02]  /*1780*/  LDCU.64 UR6, c[0x0][0x3a8] ;  /* 0x00007500ff0677ac */ /* 0x000e640008000a00 */
[----:B------:R-:W-:-:S04]  /*1790*/  IMAD.X R0, RZ, RZ, R75, P5 ;  /* 0x000000ffff007224 */ /* 0x000fc800028e064b */
[----:B-----5:R-:W-:Y:S02]  /*17a0*/  IMAD R0, R0, UR4, RZ ;  /* 0x0000000400007c24 */ /* 0x020fe4000f8e02ff */
[----:B------:R-:W-:-:S04]  /*17b0*/  IMAD.WIDE.U32 R16, R9, UR4, R16 ;  /* 0x0000000409107c25 */ /* 0x000fc8000f8e0010 */
[----:B------:R-:W-:Y:S01]  /*17c0*/  IMAD R9, R9, UR5, R0 ;  /* 0x0000000509097c24 */ /* 0x000fe2000f8e0200 */
[----:B-1----:R-:W-:-:S04]  /*17d0*/  LEA R18, P5, R16, UR6, 0x1 ;  /* 0x0000000610127c11 */ /* 0x002fc8000f8a08ff */
[----:B------:R-:W-:-:S04]  /*17e0*/  IADD3 R9, PT, PT, R17, R9, RZ ;  /* 0x0000000911097210 */ /* 0x000fc80007ffe0ff */
[----:B------:R-:W-:-:S05]  /*17f0*/  LEA.HI.X R19, R16, UR7, R9, 0x1, P5 ;  /* 0x0000000710137c11 */ /* 0x000fca000a8f0c09 */
[----:B----4-:R1:W-:Y:S02]  /*1800*/  STG.E.128 desc[UR8][R18.64], R12 ;  /* 0x0000000c12007986 */ /* 0x0103e4000c101d08 */
.L_x_49:
[----:B------:R-:W-:Y:S05]  /*1810*/  BSYNC.RECONVERGENT B0 ;  /* 0x0000000000007941 */ /* 0x000fea0003800200 */
.L_x_48:
[----:B-1--4-:R1:W4:Y:S01]  /*1820*/  LDS.128 R12, [R8+0x14500] ;  /* 0x01450000080c7984 */ /* 0x0123220000000c00 */
[----:B------:R-:W-:Y:S04]  /*1830*/  BSSY.RECONVERGENT B0, `(.L_x_50) ;  /* 0x000000f000007945 */ /* 0x000fe80003800200 */
[----:B------:R-:W-:Y:S05]  /*1840*/  @P4 BRA `(.L_x_51) ;  /* 0x0000000000344947 */ /* 0x000fea0003800000 */
[----:B------:R-:W5:Y:S01]  /*1850*/  LDCU.64 UR4, c[0x0][0x3c0] ;  /* 0x00007800ff0477ac */ /* 0x000f620008000a00 */
[----:B------:R-:W-:Y:S01]  /*1860*/  IADD3 R9, P4, PT, R74, 0x28, RZ ;  /* 0x000000284a097810 */ /* 0x000fe20007f9e0ff */
[----:B------:R-:W-:Y:S01]  /*1870*/  IMAD.MOV.U32 R16, RZ, RZ, R2 ;  /* 0x000000ffff107224 */ /* 0x000fe200078e0002 */
[----:B------:R-:W-:Y:S01]  /*1880*/  MOV R17, R11 ;  /* 0x0000000b00117202 */ /* 0x000fe20000000f00 */
[----:B------:R-:W0:Y:S01]  /*1890*/  LDCU.64 UR6, c[0x0][0x3a8] ;  /* 0x00007500ff0677ac */ /* 0x000e220008000a00 */
[----:B------:R-:W-:-:S05]  /*18a0*/  IADD3.X R0, PT, PT, RZ, R75, RZ, P4, !PT ;  /* 0x0000004bff007210 */ /* 0x000fca00027fe4ff */
[----:B-----5:R-:W-:Y:S02]  /*18b0*/  IMAD R0, R0, UR4, RZ ;  /* 0x0000000400007c24 */ /* 0x020fe4000f8e02ff */
[----:B------:R-:W-:-:S04]  /*18c0*/  IMAD.WIDE.U32 R16, R9, UR4, R16 ;  /* 0x0000000409107c25 */ /* 0x000fc8000f8e0010 */
[----:B------:R-:W-:Y:S01]  /*18d0*/  IMAD R9, R9, UR5, R0 ;  /* 0x0000000509097c24 */ /* 0x000fe2000f8e0200 */
[----:B0-----:R-:W-:-:S04]  /*18e0*/  LEA R18, P4, R16, UR6, 0x1 ;  /* 0x0000000610127c11 */ /* 0x001fc8000f8808ff */
[----:B------:R-:W-:-:S04]  /*18f0*/  IADD3 R9, PT, PT, R17, R9, RZ ;  /* 0x0000000911097210 */ /* 0x000fc80007ffe0ff */
[----:B------:R-:W-:-:S05]  /*1900*/  LEA.HI.X R19, R16, UR7, R9, 0x1, P4 ;  /* 0x0000000710137c11 */ /* 0x000fca000a0f0c09 */
[----:B----4-:R0:W-:Y:S02]  /*1910*/  STG.E.128 desc[UR8][R18.64], R12 ;  /* 0x0000000c12007986 */ /* 0x0101e4000c101d08 */
.L_x_51:
[----:B------:R-:W-:Y:S05]  /*1920*/  BSYNC.RECONVERGENT B0 ;  /* 0x0000000000007941 */ /* 0x000fea0003800200 */
.L_x_50:
[----:B0---4-:R0:W4:Y:S01]  /*1930*/  LDS.128 R12, [R8+0x14600] ;  /* 0x01460000080c7984 */ /* 0x0111220000000c00 */
[----:B------:R-:W-:Y:S04]  /*1940*/  BSSY.RECONVERGENT B0, `(.L_x_52) ;  /* 0x000000f000007945 */ /* 0x000fe80003800200 */
[----:B------:R-:W-:Y:S05]  /*1950*/  @P3 BRA `(.L_x_53) ;  /* 0x0000000000343947 */ /* 0x000fea0003800000 */
[----:B------:R-:W5:Y:S01]  /*1960*/  LDCU.64 UR4, c[0x0][0x3c0] ;  /* 0x00007800ff0477ac */ /* 0x000f620008000a00 */
[----:B------:R-:W-:Y:S02]  /*1970*/  IADD3 R9, P3, PT, R74, 0x30, RZ ;  /* 0x000000304a097810 */ /* 0x000fe40007f7e0ff */
[----:B------:R-:W-:Y:S01]  /*1980*/  MOV R16, R2 ;  /* 0x0000000200107202 */ /* 0x000fe20000000f00 */
[----:B------:R-:W1:Y:S01]  /*1990*/  LDCU.64 UR6, c[0x0][0x3a8] ;  /* 0x00007500ff0677ac */ /* 0x000e620008000a00 */
[----:B------:R-:W-:Y:S01]  /*19a0*/  MOV R17, R11 ;  /* 0x0000000b00117202 */ /* 0x000fe20000000f00 */
[----:B------:R-:W-:-:S04]  /*19b0*/  IMAD.X R0, RZ, RZ, R75, P3 ;  /* 0x000000ffff007224 */ /* 0x000fc800018e064b */
[----:B-----5:R-:W-:Y:S02]  /*19c0*/  IMAD R0, R0, UR4, RZ ;  /* 0x0000000400007c24 */ /* 0x020fe4000f8e02ff */
[----:B------:R-:W-:-:S04]  /*19d0*/  IMAD.WIDE.U32 R16, R9, UR4, R16 ;  /* 0x0000000409107c25 */ /* 0x000fc8000f8e0010 */
[----:B------:R-:W-:Y:S01]  /*19e0*/  IMAD R9, R9, UR5, R0 ;  /* 0x0000000509097c24 */ /* 0x000fe2000f8e0200 */
[----:B-1----:R-:W-:-:S03]  /*19f0*/  LEA R18, P3, R16, UR6, 0x1 ;  /* 0x0000000610127c11 */ /* 0x002fc6000f8608ff */
[----:B------:R-:W-:-:S05]  /*1a00*/  IMAD.IADD R9, R17, 0x1, R9 ;  /* 0x0000000111097824 */ /* 0x000fca00078e0209 */
[----:B------:R-:W-:-:S05]  /*1a10*/  LEA.HI.X R19, R16, UR7, R9, 0x1, P3 ;  /* 0x0000000710137c11 */ /* 0x000fca00098f0c09 */
[----:B----4-:R1:W-:Y:S02]  /*1a20*/  STG.E.128 desc[UR8][R18.64], R12 ;  /* 0x0000000c12007986 */ /* 0x0103e4000c101d08 */
.L_x_53:
[----:B------:R-:W-:Y:S05]  /*1a30*/  BSYNC.RECONVERGENT B0 ;  /* 0x0000000000007941 */ /* 0x000fea0003800200 */
.L_x_52:
        /* <DEDUP_REMOVED lines=16> */
.L_x_55:
[----:B------:R-:W-:Y:S05]  /*1b40*/  BSYNC.RECONVERGENT B0 ;  /* 0x0000000000007941 */ /* 0x000fea0003800200 */
.L_x_54:
[----:B0---4-:R0:W4:Y:S01]  /*1b50*/  LDS.128 R12, [R8+0x14800] ;  /* 0x01480000080c7984 */ /* 0x0111220000000c00 */
[----:B------:R-:W-:Y:S04]  /*1b60*/  BSSY.RECONVERGENT B0, `(.L_x_56) ;  /* 0x000000f000007945 */ /* 0x000fe80003800200 */
[----:B------:R-:W-:Y:S05]  /*1b70*/  @P1 BRA `(.L_x_57) ;  /* 0x0000000000341947 */ /* 0x000fea0003800000 */
[----:B------:R-:W5:Y:S01]  /*1b80*/  LDCU.64 UR4, c[0x0][0x3c0] ;  /* 0x00007800ff0477ac */ /* 0x000f620008000a00 */
[----:B------:R-:W-:Y:S01]  /*1b90*/  IADD3 R17, P1, PT, R74, 0x40, RZ ;  /* 0x000000404a117810 */ /* 0x000fe20007f3e0ff */
[----:B0123--:R-:W-:Y:S01]  /*1ba0*/  IMAD.MOV.U32 R8, RZ, RZ, R2 ;  /* 0x000000ffff087224 */ /* 0x00ffe200078e0002 */
        /* <DEDUP_REMOVED lines=10> */
.L_x_57:
[----:B------:R-:W-:Y:S05]  /*1c50*/  BSYNC.RECONVERGENT B0 ;  /* 0x0000000000007941 */ /* 0x000fea0003800200 */
.L_x_56:
[----:B------:R-:W-:Y:S05]  /*1c60*/  @P0 EXIT ;  /* 0x000000000000094d */ /* 0x000fea0003800000 */
[----:B------:R-:W5:Y:S01]  /*1c70*/  LDCU.64 UR4, c[0x0][0x3c0] ;  /* 0x00007800ff0477ac */ /* 0x000f620008000a00 */
[----:B------:R-:W-:Y:S02]  /*1c80*/  IADD3 R9, P0, PT, R74, 0x48, RZ ;  /* 0x000000484a097810 */ /* 0x000fe40007f1e0ff */
[----:B------:R-:W-:Y:S01]  /*1c90*/  MOV R3, R11 ;  /* 0x0000000b00037202 */ /* 0x000fe20000000f00 */
[----:B------:R-:W0:Y:S02]  /*1ca0*/  LDCU.64 UR6, c[0x0][0x3a8] ;  /* 0x00007500ff0677ac */ /* 0x000e240008000a00 */
[----:B------:R-:W-:-:S04]  /*1cb0*/  IMAD.X R74, RZ, RZ, R75, P0 ;  /* 0x000000ffff4a7224 */ /* 0x000fc800000e064b */
[----:B-----5:R-:W-:Y:S02]  /*1cc0*/  IMAD R74, R74, UR4, RZ ;  /* 0x000000044a4a7c24 */ /* 0x020fe4000f8e02ff */
[----:B------:R-:W-:-:S04]  /*1cd0*/  IMAD.WIDE.U32 R2, R9, UR4, R2 ;  /* 0x0000000409027c25 */ /* 0x000fc8000f8e0002 */
[----:B------:R-:W-:Y:S01]  /*1ce0*/  IMAD R9, R9, UR5, R74 ;  /* 0x0000000509097c24 */ /* 0x000fe2000f8e024a */
[----:B0123--:R-:W-:-:S04]  /*1cf0*/  LEA R8, P0, R2, UR6, 0x1 ;  /* 0x0000000602087c11 */ /* 0x00ffc8000f8008ff */
[----:B------:R-:W-:-:S04]  /*1d00*/  IADD3 R3, PT, PT, R3, R9, RZ ;  /* 0x0000000903037210 */ /* 0x000fc80007ffe0ff */
[----:B------:R-:W-:-:S05]  /*1d10*/  LEA.HI.X R9, R2, UR7, R3, 0x1, P0 ;  /* 0x0000000702097c11 */ /* 0x000fca00080f0c03 */
[----:B------:R-:W-:Y:S01]  /*1d20*/  STG.E.128 desc[UR8][R8.64], R4 ;  /* 0x0000000408007986 */ /* 0x000fe2000c101d08 */
[----:B------:R-:W-:Y:S05]  /*1d30*/  EXIT ;  /* 0x000000000000794d */ /* 0x000fea0003800000 */
.L_x_58:
        /* <DEDUP_REMOVED lines=12> */
.L_x_120:


//--------------------- .text._ZN7cutlass13device_kernelIN5flash32FlashAttnBwdPostprocessConvertdQIN4cute5tupleIJNS3_1CILi64EEENS5_ILi256EEEEEENS_6half_tEfNS_4arch4Sm90ELi256ENS3_8TiledMMAINS3_8MMA_AtomIJNS3_4SM904GMMA25MMA_64x64x16_F32F16F16_SSILNSF_5MajorE1ELSH_0ELNSF_7ScaleInE1ELSI_1EEEEEENS3_6LayoutINS4_IJNS5_ILi2EEENS5_ILi1EEESN_EEENS4_IJSN_NS5_ILi0EEESP_EEEEENS4_IJNS3_10UnderscoreESS_SS_EEEEELb1EEEEEvNT_6ParamsE --------------------------
	.section	.text._ZN7cutlass13device_kernelIN5flash32FlashAttnBwdPostprocessConvertdQIN4cute5tupleIJNS3_1CILi64EEENS5_ILi256EEEEEENS_6half_tEfNS_4arch4Sm90ELi256ENS3_8TiledMMAINS3_8MMA_AtomIJNS3_4SM904GMMA25MMA_64x64x16_F32F16F16_SSILNSF_5MajorE1ELSH_0ELNSF_7ScaleInE1ELSI_1EEEEEENS3_6LayoutINS4_IJNS5_ILi2EEENS5_ILi1EEESN_EEENS4_IJSN_NS5_ILi0EEESP_EEEEENS4_IJNS3_10UnderscoreESS_SS_EEEEELb1EEEEEvNT_6ParamsE,"ax",@progbits
	.align	128
.text._ZN7cutlass13device_kernelIN5flash32FlashAttnBwdPostprocessConvertdQIN4cute5tupleIJNS3_1CILi64EEENS5_ILi256EEEEEENS_6half_tEfNS_4arch4Sm90ELi256ENS3_8TiledMMAINS3_8MMA_AtomIJNS3_4SM904GMMA25MMA_64x64x16_F32F16F16_SSILNSF_5MajorE1ELSH_0ELNSF_7ScaleInE1ELSI_1EEEEEENS3_6LayoutINS4_IJNS5_ILi2EEENS5_ILi1EEESN_EEENS4_IJSN_NS5_ILi0EEESP_EEEEENS4_IJNS3_10UnderscoreESS_SS_EEEEELb1EEEEEvNT_6ParamsE:
        .type           _ZN7cutlass13device_kernelIN5flash32FlashAttnBwdPostprocessConvertdQIN4cute5tupleIJNS3_1CILi64EEENS5_ILi256EEEEEENS_6half_tEfNS_4arch4Sm90ELi256ENS3_8TiledMMAINS3_8MMA_AtomIJNS3_4SM904GMMA25MMA_64x64x16_F32F16F16_SSILNSF_5MajorE1ELSH_0ELNSF_7ScaleInE1ELSI_1EEEEEENS3_6LayoutINS4_IJNS5_ILi2EEENS5_ILi1EEESN_EEENS4_IJSN_NS5_ILi0EEESP_EEEEENS4_IJNS3_10UnderscoreESS_SS_EEEEELb1EEEEEvNT_6ParamsE,@function
        .size           _ZN7cutlass13device_kernelIN5flash32FlashAttnBwdPostprocessConvertdQIN4cute5tupleIJNS3_1CILi64EEENS5_ILi256EEEEEENS_6half_tEfNS_4arch4Sm90ELi256ENS3_8TiledMMAINS3_8MMA_AtomIJNS3_4SM904GMMA25MMA_64x64x16_F32F16F16_SSILNSF_5MajorE1ELSH_0ELNSF_7ScaleInE1ELSI_1EEEEEENS3_6LayoutINS4_IJNS5_ILi2EEENS5_ILi1EEESN_EEENS4_IJSN_NS5_ILi0EEESP_EEEEENS4_IJNS3_10UnderscoreESS_SS_EEEEELb1EEEEEvNT_6ParamsE,(.L_x_121 - _ZN7cutlass13device_kernelIN5flash32FlashAttnBwdPostprocessConvertdQIN4cute5tupleIJNS3_1CILi64EEENS5_ILi256EEEEEENS_6half_tEfNS_4arch4Sm90ELi256ENS3_8TiledMMAINS3_8MMA_AtomIJNS3_4SM904GMMA25MMA_64x64x16_F32F16F16_SSILNSF_5MajorE1ELSH_0ELNSF_7ScaleInE1ELSI_1EEEEEENS3_6LayoutINS4_IJNS5_ILi2EEENS5_ILi1EEESN_EEENS4_IJSN_NS5_ILi0EEESP_EEEEENS4_IJNS3_10UnderscoreESS_SS_EEEEELb1EEEEEvNT_6ParamsE)
        .other          _ZN7cutlass13device_kernelIN5flash32FlashAttnBwdPostprocessConvertdQIN4cute5tupleIJNS3_1CILi64EEENS5_ILi256EEEEEENS_6half_tEfNS_4arch4Sm90ELi256ENS3_8TiledMMAINS3_8MMA_AtomIJNS3_4SM904GMMA25MMA_64x64x16_F32F16F16_SSILNSF_5MajorE1ELSH_0ELNSF_7ScaleInE1ELSI_1EEEEEENS3_6LayoutINS4_IJNS5_ILi2EEENS5_ILi1EEESN_EEENS4_IJSN_NS5_ILi0EEESP_EEEEENS4_IJNS3_10UnderscoreESS_SS_EEEEELb1EEEEEvNT_6ParamsE,@"STO_CUDA_ENTRY STV_DEFAULT"
_ZN7cutlass13device_kernelIN5flash32FlashAttnBwdPostprocessConvertdQIN4cute5tupleIJNS3_1CILi64EEENS5_ILi256EEEEEENS_6half_tEfNS_4arch4Sm90ELi256ENS3_8TiledMMAINS3_8MMA_AtomIJNS3_4SM904GMMA25MMA_64x64x16_F32F16F16_SSILNSF_5MajorE1ELSH_0ELNSF_7ScaleInE1ELSI_1EEEEEENS3_6LayoutINS4_IJNS5_ILi2EEENS5_ILi1EEESN_EEENS4_IJSN_NS5_ILi0EEESP_EEEEENS4_IJNS3_10UnderscoreESS_SS_EEEEELb1EEEEEvNT_6ParamsE:
        /* <DEDUP_REMOVED lines=9> */
[----:B------:R-:W-:Y:S02]  /*0090*/  CS2R R8, SRZ ;  /* 0x0000000000087805 */ /* 0x000fe4000001ff00 */
[----:B------:R-:W-:Y:S01]  /*00a0*/  CS2R R74, SRZ ;  /* 0x00000000004a7805 */ /* 0x000fe2000001ff00 */
[----:B------:R-:W1:Y:S01]  /*00b0*/  LDCU UR6, c[0x0][0x3b0] ;  /* 0x00007600ff0677ac */ /* 0x000e620008000800 */
[----:B0-----:R-:W-:-:S04]  /*00c0*/  UISETP.NE.U32.AND UP0, UPT, UR4, URZ, UPT ;  /* 0x000000ff0400728c */ /* 0x001fc8000bf05070 */
[----:B------:R-:W-:Y:S01]  /*00d0*/  UISETP.NE.AND.EX UP0, UPT, UR5, URZ, UPT, UP0 ;  /* 0x000000ff0500728c */ /* 0x000fe2000bf05300 */
[----:B-1----:R-:W-:-:S08]  /*00e0*/  IMAD.U32 R58, RZ, RZ, UR6 ;  /* 0x00000006ff3a7e24 */ /* 0x002fd0000f8e00ff */
[----:B------:R-:W-:Y:S05]  /*00f0*/  BRA.U !UP0, `(.L_x_60) ;  /* 0x0000000108547547 */ /* 0x000fea000b800000 */
[----:B------:R-:W-:Y:S05]  /*0100*/  BRA `(.L_x_61) ;  /* 0x0000000000387947 */ /* 0x000fea0003800000 */
.L_x_59:
[----:B------:R-:W0:Y:S01]  /*0110*/  LDC.64 R2, c[0x0][0x3e0] ;  /* 0x0000f800ff027b82 */ /* 0x000e220000000a00 */
[----:B------:R-:W1:Y:S01]  /*0120*/  LDCU.64 UR4, c[0x0][0x3e8] ;  /* 0x00007d00ff0477ac */ /* 0x000e620008000a00 */
[----:B0-----:R-:W-:-:S05]  /*0130*/  IMAD.WIDE.U32 R2, R7, 0x4, R2 ;  /* 0x0000000407027825 */ /* 0x001fca00078e0002 */
[----:B------:R-:W2:Y:S01]  /*0140*/  LDG.E R74, desc[UR8][R2.64] ;  /* 0x00000008024a7981 */ /* 0x000ea2000c1e1900 */
[----:B-1----:R-:W-:-:S04]  /*0150*/  UISETP.NE.U32.AND UP0, UPT, UR4, URZ, UPT ;  /* 0x000000ff0400728c */ /* 0x002fc8000bf05070 */
[----:B------:R-:W-:Y:S01]  /*0160*/  UISETP.NE.AND.EX UP0, UPT, UR5, URZ, UPT, UP0 ;  /* 0x000000ff0500728c */ /* 0x000fe2000bf05300 */
[--C-:B--2---:R-:W-:Y:S01]  /*0170*/  IMAD R0, R7, 0x40, R74.reuse ;  /* 0x0000004007007824 */ /* 0x104fe200078e024a */
[----:B------:R-:W-:-:S04]  /*0180*/  SHF.R.S32.HI R75, RZ, 0x1f, R74 ;  /* 0x0000001fff4b7819 */ /* 0x000fc8000001144a */
[----:B------:R-:W-:-:S04]  /*0190*/  SHF.R.S32.HI R5, RZ, 0x1f, R0 ;  /* 0x0000001fff057819 */ /* 0x000fc80000011400 */
[----:B------:R-:W-:-:S04]  /*01a0*/  LEA.HI R5, R5, R0, RZ, 0x6 ;  /* 0x0000000005057211 */ /* 0x000fc800078f30ff */
[----:B------:R-:W-:-:S04]  /*01b0*/  SHF.L.U32 R5, R5, 0x8, RZ ;  /* 0x0000000805057819 */ /* 0x000fc800000006ff */
[----:B------:R-:W-:-:S04]  /*01c0*/  LOP3.LUT R8, R5, 0xffffc000, RZ, 0xc0, !PT ;  /* 0xffffc00005087812 */ /* 0x000fc800078ec0ff */
[----:B------:R-:W-:Y:S01]  /*01d0*/  SHF.R.S32.HI R9, RZ, 0x1f, R8 ;  /* 0x0000001fff097819 */ /* 0x000fe20000011408 */
[----:B------:R-:W-:Y:S06]  /*01e0*/  BRA.U !UP0, `(.L_x_62) ;  /* 0x0000000108107547 */ /* 0x000fec000b800000 */
.L_x_61:
[----:B------:R-:W0:Y:S02]  /*01f0*/  LDC.64 R58, c[0x0][0x3e8] ;  /* 0x0000fa00ff3a7b82 */ /* 0x000e240000000a00 */
[----:B0-----:R-:W-:-:S06]  /*0200*/  IMAD.WIDE.U32 R58, R7, 0x4, R58 ;  /* 0x00000004073a7825 */ /* 0x001fcc00078e003a */
[----:B------:R0:W5:Y:S01]  /*0210*/  LDG.E R58, desc[UR8][R58.64] ;  /* 0x000000083a3a7981 */ /* 0x000162000c1e1900 */
[----:B------:R-:W-:Y:S05]  /*0220*/  BRA `(.L_x_60) ;  /* 0x0000000000087947 */ /* 0x000fea0003800000 */
.L_x_62:
[----:B------:R-:W2:Y:S02]  /*0230*/  LDG.E R3, desc[UR8][R2.64+0x4] ;  /* 0x0000040802037981 */ /* 0x000ea4000c1e1900 */
[----:B--2---:R-:W-:-:S07]  /*0240*/  IMAD.IADD R58, R3, 0x1, -R74 ;  /* 0x00000001033a7824 */ /* 0x004fce00078e0a4a */
.L_x_60:
[----:B------:R-:W-:Y:S01]  /*0250*/  IMAD.SHL.U32 R5, R6, 0x40, RZ ;  /* 0x0000004006057824 */ /* 0x000fe200078e00ff */
[----:B------:R-:W-:-:S04]  /*0260*/  ISETP.NE.AND.EX P0, PT, R11, RZ, PT, P0 ;  /* 0x000000ff0b00720c */ /* 0x000fc80003f05300 */
[----:B-----5:R-:W-:-:S13]  /*0270*/  ISETP.GT.AND P2, PT, R58, R5, PT ;  /* 0x000000053a00720c */ /* 0x020fda0003f44270 */
[----:B------:R-:W-:Y:S05]  /*0280*/  @!P2 EXIT P0 ;  /* 0x000000000000a94d */ /* 0x000fea0000000000 */
[----:B------:R-:W1:Y:S01]  /*0290*/  S2R R3, SR_CTAID.Y ;  /* 0x0000000000037919 */ /* 0x000e620000002600 */
[----:B------:R-:W1:Y:S01]  /*02a0*/  LDC.64 R10, c[0x0][0x398] ;  /* 0x0000e600ff0a7b82 */ /* 0x000e620000000a00 */
[----:B------:R-:W-:Y:S01]  /*02b0*/  LEA R8, P0, R6, R8, 0xe ;  /* 0x0000000806087211 */ /* 0x000fe200078070ff */
[----:B------:R-:W-:Y:S01]  /*02c0*/  BSSY.RECONVERGENT B0, `(.L_x_63) ;  /* 0x0000024000007945 */ /* 0x000fe20003800200 */
[----:B------:R-:W2:Y:S01]  /*02d0*/  S2R R2, SR_TID.X ;  /* 0x0000000000027919 */ /* 0x000ea20000002100 */
[----:B------:R-:W-:Y:S02]  /*02e0*/  SEL R4, R7, RZ, !P1 ;  /* 0x000000ff07047207 */ /* 0x000fe40004800000 */
[----:B------:R-:W-:Y:S01]  /*02f0*/  IADD3.X R9, PT, PT, RZ, R9, RZ, P0, !PT ;  /* 0x00000009ff097210 */ /* 0x000fe200007fe4ff */
[----:B------:R-:W3:Y:S01]  /*0300*/  S2R R16, SR_CgaCtaId ;  /* 0x0000000000107919 */ /* 0x000ee20000008800 */
[----:B------:R-:W4:Y:S08]  /*0310*/  LDC.64 R12, c[0x0][0x3a0] ;  /* 0x0000e800ff0c7b82 */ /* 0x000f300000000a00 */
[----:B------:R-:W5:Y:S01]  /*0320*/  LDC.64 R14, c[0x0][0x380] ;  /* 0x0000e000ff0e7b82 */ /* 0x000f620000000a00 */
[----:B-1----:R-:W-:Y:S01]  /*0330*/  IMAD.WIDE.U32 R8, R3, R10, R8 ;  /* 0x0000000a03087225 */ /* 0x002fe200078e0008 */
[----:B--2---:R-:W-:-:S03]  /*0340*/  ISETP.NE.AND P0, PT, R2, RZ, PT ;  /* 0x000000ff0200720c */ /* 0x004fc60003f05270 */
[----:B------:R-:W-:Y:S02]  /*0350*/  IMAD R9, R3, R11, R9 ;  /* 0x0000000b03097224 */ /* 0x000fe400078e0209 */
[----:B----4-:R-:W-:-:S04]  /*0360*/  IMAD.WIDE.U32 R8, R4, R12, R8 ;  /* 0x0000000c04087225 */ /* 0x010fc800078e0008 */
[----:B------:R-:W-:Y:S01]  /*0370*/  IMAD R0, R4, R13, R9 ;  /* 0x0000000d04007224 */ /* 0x000fe200078e0209 */
[----:B-----5:R-:W-:-:S04]  /*0380*/  LEA R14, P1, R8, R14, 0x2 ;  /* 0x0000000e080e7211 */ /* 0x020fc800078210ff */
[----:B------:R-:W-:Y:S01]  /*0390*/  LEA.HI.X R0, R8, R15, R0, 0x2, P1 ;  /* 0x0000000f08007211 */ /* 0x000fe200008f1400 */
[----:B---3--:R-:W-:Y:S08]  /*03a0*/  @P0 BRA `(.L_x_64) ;  /* 0x0000000000540947 */ /* 0x008ff00003800000 */
[----:B------:R-:W1:Y:S01]  /*03b0*/  S2UR UR7, SR_CgaCtaId ;  /* 0x00000000000779c3 */ /* 0x000e620000008800 */
[----:B------:R-:W-:Y:S01]  /*03c0*/  UMOV UR6, 0x400 ;  /* 0x0000040000067882 */ /* 0x000fe20000000000 */
[----:B------:R-:W-:Y:S01]  /*03d0*/  UMOV UR4, 0x1 ;  /* 0x0000000100047882 */ /* 0x000fe20000000000 */
[----:B------:R-:W-:Y:S01]  /*03e0*/  IMAD.MOV.U32 R7, RZ, RZ, 0x10000 ;  /* 0x00010000ff077424 */ /* 0x000fe200078e00ff */
[----:B------:R-:W-:-:S04]  /*03f0*/  UIADD3 UR4, UPT, UPT, -UR4, 0x100000, URZ ;  /* 0x0010000004047890 */ /* 0x000fc8000fffe1ff */
[----:B------:R-:W-:Y:S02]  /*0400*/  USHF.L.U32 UR5, UR4, 0xb, URZ ;  /* 0x0000000b04057899 */ /* 0x000fe400080006ff */
[----:B------:R-:W-:Y:S01]  /*0410*/  USHF.L.U32 UR4, UR4, 0x1, URZ ;  /* 0x0000000104047899 */ /* 0x000fe200080006ff */
[----:B------:R-:W-:Y:S01]  /*0420*/  PLOP3.LUT P0, PT, PT, PT, PT, 0x80, 0x8 ;  /* 0x000000000008781c */ /* 0x000fe20003f0f070 */
[----:B------:R-:W-:Y:S01]  /*0430*/  UMOV UR10, 0x1000 ;  /* 0x00001000000a7882 */ /* 0x000fe20000000000 */
[----:B-1----:R-:W-:-:S04]  /*0440*/  ULEA UR6, UR7, UR6, 0x18 ;  /* 0x0000000607067291 */ /* 0x002fc8000f8ec0ff */
[----:B------:R-:W-:Y:S01]  /*0450*/  UIADD3 UR7, UPT, UPT, UR6, 0x18000, URZ ;  /* 0x0001800006077890 */ /* 0x000fe2000fffe0ff */
[----:B------:R-:W1:Y:S07]  /*0460*/  FENCE.VIEW.ASYNC.S ;  /* 0x00000000000073c6 */ /* 0x000e6e0000000000 */
[----:B-1----:R1:W2:Y:S02]  /*0470*/  SYNCS.EXCH.64 URZ, [UR6+0x18000], UR4 ;  /* 0x0180000406ff75b2 */ /* 0x0022a40008000100 */
[----:B-1----:R-:W-:-:S02]  /*0480*/  R2UR UR4, R14 ;  /* 0x000000000e0472ca */ /* 0x002fc400000e0000 */
[----:B------:R-:W-:Y:S01]  /*0490*/  R2UR UR5, R0 ;  /* 0x00000000000572ca */ /* 0x000fe200000e0000 */
[----:B--2---:R1:W-:-:S14]  /*04a0*/  SYNCS.ARRIVE.TRANS64 RZ, [UR6+0x18000], R7 ;  /* 0x01800007ffff79a7 */ /* 0x0043dc0008000006 */
.L_x_65:
[----:B------:R-:W-:Y:S01]  /*04b0*/  @P0 ELECT P1, URZ, PT ;  /* 0x0000000000ff082f */ /* 0x000fe20003820000 */
[----:B------:R2:W-:-:S12]  /*04c0*/  UBLKCP.S.G [UR6], [UR4], UR10 ;  /* 0x00000006040073ba */ /* 0x0005d8000800020a */
[----:B------:R-:W-:Y:S02]  /*04d0*/  @P1 PLOP3.LUT P0, PT, P1, PT, PT, 0x8, 0x80 ;  /* 0x000000000080181c */ /* 0x000fe40000f0e170 */
[----:B------:R-:W-:-:S11]  /*04e0*/  PLOP3.LUT P1, PT, PT, PT, PT, 0x8, 0x80 ;  /* 0x000000000080781c */ /* 0x000fd60003f2e170 */
[----:B--2---:R-:W-:Y:S05]  /*04f0*/  @P0 BRA.U.ANY `(.L_x_65) ;  /* 0xfffffffd00ec0947 */ /* 0x004fea000393ffff */
.L_x_64:
[----:B------:R-:W-:Y:S05]  /*0500*/  BSYNC.RECONVERGENT B0 ;  /* 0x0000000000007941 */ /* 0x000fea0003800200 */
.L_x_63:
[----:B------:R-:W-:Y:S01]  /*0510*/  BAR.SYNC.DEFER_BLOCKING 0x0 ;  /* 0x0000000000007b1d */ /* 0x000fe20000010000 */
[----:B-1----:R-:W-:Y:S02]  /*0520*/  MOV R7, 0x400 ;  /* 0x0000040000077802 */ /* 0x002fe40000000f00 */
[----:B------:R-:W-:Y:S02]  /*0530*/  SHF.L.U32 R0, RZ, 0x1f, RZ ;  /* 0x0000001fff007819 */ /* 0x000fe400000006ff */
[----:B------:R-:W-:-:S07]  /*0540*/  LEA R45, R16, R7, 0x18 ;  /* 0x00000007102d7211 */ /* 0x000fce00078ec0ff */
.L_x_66:
[----:B-1----:R1:W2:Y:S02]  /*0550*/  SYNCS.PHASECHK.TRANS64.TRYWAIT P0, [R45+URZ+0x18000], R0 ;  /* 0x018000002d0075a7 */ /* 0x0022a400080011ff */
[----:B--2---:R-:W-:Y:S05]  /*0560*/  @!P0 NANOSLEEP.SYNCS 0x989680 ;  /* 0x009896800000895d */ /* 0x004fea0003900000 */
[----:B------:R-:W2:Y:S02]  /*0570*/  @!P0 SYNCS.PHASECHK.TRANS64 P0, [R45+URZ+0x18000], R0 ;  /* 0x018000002d0085a7 */ /* 0x000ea400080010ff */
[----:B--2---:R-:W-:Y:S05]  /*0580*/  @!P0 BRA `(.L_x_66) ;  /* 0xfffffffc00f08947 */ /* 0x004fea000383ffff */
[C---:B------:R-:W-:Y:S01]  /*0590*/  IMAD.SHL.U32 R7, R2.reuse, 0x10, RZ ;  /* 0x0000001002077824 */ /* 0x040fe200078e00ff */
[C---:B-1----:R-:W-:Y:S01]  /*05a0*/  SHF.L.U32 R0, R2.reuse, 0x8, RZ ;  /* 0x0000000802007819 */ /* 0x042fe200000006ff */
[C---:B------:R-:W-:Y:S01]  /*05b0*/  IMAD.SHL.U32 R25, R2.reuse, 0x400, RZ ;  /* 0x0000040002197824 */ /* 0x040fe200078e00ff */
[----:B------:R-:W-:Y:S01]  /*05c0*/  SHF.L.U32 R16, R2, 0x1, RZ ;  /* 0x0000000102107819 */ /* 0x000fe200000006ff */
[----:B------:R-:W1:Y:S01]  /*05d0*/  LDCU UR4, c[0x0][0x3d8] ;  /* 0x00007b00ff0477ac */ /* 0x000e620008000800 */
[----:B------:R-:W-:Y:S01]  /*05e0*/  LOP3.LUT R7, R7, 0x7f0, RZ, 0xc0, !PT ;  /* 0x000007f007077812 */ /* 0x000fe200078ec0ff */
[----:B------:R-:W-:Y:S01]  /*05f0*/  BSSY.RECONVERGENT B0, `(.L_x_67) ;  /* 0x00000b6000007945 */ /* 0x000fe20003800200 */
[----:B------:R-:W-:Y:S01]  /*0600*/  SHF.R.U32.HI R21, RZ, 0x2, R2 ;  /* 0x00000002ff157819 */ /* 0x000fe20000011602 */
[----:B------:R-:W2:Y:S01]  /*0610*/  LDCU.64 UR6, c[0x0][0x3c8] ;  /* 0x00007900ff0677ac */ /* 0x000ea20008000a00 */
[----:B------:R-:W-:Y:S02]  /*0620*/  LOP3.LUT R0, R7, 0x38000, R0, 0xf8, !PT ;  /* 0x0003800007007812 */ /* 0x000fe400078ef800 */
[----:B------:R-:W-:Y:S01]  /*0630*/  SHF.R.U32.HI R7, RZ, 0x1, R2 ;  /* 0x00000001ff077819 */ /* 0x000fe20000011602 */
[----:B------:R-:W3:Y:S01]  /*0640*/  LDCU.64 UR10, c[0x0][0x3d0] ;  /* 0x00007a00ff0a77ac */ /* 0x000ee20008000a00 */
[----:B------:R-:W-:Y:S01]  /*0650*/  LOP3.LUT R20, R16, 0x1c0, RZ, 0xc0, !PT ;  /* 0x000001c010147812 */ /* 0x000fe200078ec0ff */
[----:B------:R-:W-:Y:S01]  /*0660*/  IMAD.IADD R57, R45, 0x1, R0 ;  /* 0x000000012d397824 */ /* 0x000fe200078e0200 */
[----:B------:R-:W-:Y:S01]  /*0670*/  LOP3.LUT R7, R7, 0x30, RZ, 0xc0, !PT ;  /* 0x0000003007077812 */ /* 0x000fe200078ec0ff */
[----:B------:R-:W-:Y:S01]  /*0680*/  IMAD.SHL.U32 R0, R2, 0x40, RZ ;  /* 0x0000004002007824 */ /* 0x000fe200078e00ff */
[----:B------:R-:W-:-:S02]  /*0690*/  LOP3.LUT R26, R20, 0x38, R21, 0xf8, !PT ;  /* 0x00000038141a7812 */ /* 0x000fc400078ef815 */
[----:B------:R-:W-:Y:S01]  /*06a0*/  LOP3.LUT R7, R7, 0x8, R2, 0xf8, !PT ;  /* 0x0000000807077812 */ /* 0x000fe200078ef802 */
[----:B------:R-:W1:Y:S01]  /*06b0*/  LDS.128 R28, [R57+0x800] ;  /* 0x00080000391c7984 */ /* 0x000e620000000c00 */
[----:B------:R-:W-:Y:S02]  /*06c0*/  LOP3.LUT R43, R25, 0x6000, RZ, 0xc0, !PT ;  /* 0x00006000192b7812 */ /* 0x000fe400078ec0ff */
[----:B------:R-:W-:Y:S01]  /*06d0*/  LOP3.LUT R24, R7, 0x1c0, R0, 0xf8, !PT ;  /* 0x000001c007187812 */ /* 0x000fe200078ef800 */
[----:B------:R-:W4:Y:S01]  /*06e0*/  LDS.128 R8, [R57] ;  /* 0x0000000039087984 */ /* 0x000f220000000c00 */
[C---:B------:R-:W-:Y:S01]  /*06f0*/  SHF.L.U32 R7, R2.reuse, 0x3, RZ ;  /* 0x0000000302077819 */ /* 0x040fe200000006ff */
[----:B------:R-:W-:Y:S01]  /*0700*/  IMAD.SHL.U32 R0, R2, 0x20, RZ ;  /* 0x0000002002007824 */ /* 0x000fe200078e00ff */
[----:B------:R-:W-:Y:S01]  /*0710*/  VIADDMNMX R58, R58, -R5, 0x40, PT ;  /* 0x000000403a3a7446 */ /* 0x000fe20003800905 */
[----:B------:R-:W5:Y:S01]  /*0720*/  LDS.128 R36, [R57+0x1800] ;  /* 0x0018000039247984 */ /* 0x000f620000000c00 */
[----:B------:R-:W-:-:S02]  /*0730*/  LOP3.LUT R40, R26, 0x38, R7, 0x78, !PT ;  /* 0x000000381a287812 */ /* 0x000fc400078e7807 */
[----:B------:R-:W-:Y:S01]  /*0740*/  LOP3.LUT R41, R24, 0x38, R7, 0x78, !PT ;  /* 0x0000003818297812 */ /* 0x000fe200078e7807 */
[----:B------:R-:W0:Y:S01]  /*0750*/  LDS.128 R16, [R57+0x2800] ;  /* 0x0028000039107984 */ /* 0x000e220000000c00 */
[----:B------:R-:W-:Y:S02]  /*0760*/  LEA R40, R40, R43, 0x1 ;  /* 0x0000002b28287211 */ /* 0x000fe400078e08ff */
[----:B------:R-:W-:Y:S01]  /*0770*/  LOP3.LUT R41, R41, 0x7200, R0, 0xf8, !PT ;  /* 0x0000720029297812 */ /* 0x000fe200078ef800 */
[----:B------:R-:W2:Y:S02]  /*0780*/  LDS.128 R12, [R57+0x2000] ;  /* 0x00200000390c7984 */ /* 0x000ea40000000c00 */
[----:B------:R-:W-:Y:S01]  /*0790*/  IMAD.IADD R0, R45, 0x1, R40 ;  /* 0x000000012d007824 */ /* 0x000fe200078e0228 */
[----:B------:R-:W-:Y:S01]  /*07a0*/  LEA R56, R41, R45, 0x1 ;  /* 0x0000002d29387211 */ /* 0x000fe200078e08ff */
[----:B------:R-:W3:Y:S04]  /*07b0*/  LDS.128 R32, [R57+0x1000] ;  /* 0x0010000039207984 */ /* 0x000ee80000000c00 */
[----:B------:R-:W3:Y:S04]  /*07c0*/  LDS.128 R20, [R57+0x3000] ;  /* 0x0030000039147984 */ /* 0x000ee80000000c00 */
[----:B------:R-:W3:Y:S01]  /*07d0*/  LDS.128 R24, [R57+0x3800] ;  /* 0x0038000039187984 */ /* 0x000ee20000000c00 */
[----:B-1----:R-:W-:Y:S01]  /*07e0*/  FMUL.FTZ R28, R28, UR4 ;  /* 0x000000041c1c7c20 */ /* 0x002fe20008410000 */
        /* <DEDUP_REMOVED lines=11> */
[----:B------:R-:W1:Y:S01]  /*08a0*/  LDS.128 R8, [R57+0x4000] ;  /* 0x0040000039087984 */ /* 0x000e620000000c00 */
[----:B0-----:R-:W-:Y:S01]  /*08b0*/  FMUL.FTZ R51, R16, UR4 ;  /* 0x0000000410337c20 */ /* 0x001fe20008410000 */
[----:B------:R-:W-:Y:S01]  /*08c0*/  FMUL.FTZ R52, R17, UR4 ;  /* 0x0000000411347c20 */ /* 0x000fe20008410000 */
[----:B------:R-:W-:Y:S01]  /*08d0*/  FMUL.FTZ R53, R18, UR4 ;  /* 0x0000000412357c20 */ /* 0x000fe20008410000 */
[----:B------:R-:W-:Y:S01]  /*08e0*/  FMUL.FTZ R60, R19, UR4 ;  /* 0x00000004133c7c20 */ /* 0x000fe20008410000 */
[----:B--2---:R-:W-:Y:S01]  /*08f0*/  FMUL.FTZ R48, R12, UR4 ;  /* 0x000000040c307c20 */ /* 0x004fe20008410000 */
[----:B------:R-:W-:Y:S01]  /*0900*/  FMUL.FTZ R61, R13, UR4 ;  /* 0x000000040d3d7c20 */ /* 0x000fe20008410000 */
[----:B------:R-:W-:Y:S01]  /*0910*/  FMUL.FTZ R49, R14, UR4 ;  /* 0x000000040e317c20 */ /* 0x000fe20008410000 */
[----:B------:R-:W-:Y:S01]  /*0920*/  FMUL.FTZ R50, R15, UR4 ;  /* 0x000000040f327c20 */ /* 0x000fe20008410000 */
[----:B------:R-:W0:Y:S01]  /*0930*/  LDS.128 R16, [R57+0x5000] ;  /* 0x0050000039107984 */ /* 0x000e220000000c00 */
[----:B---3--:R-:W-:Y:S01]  /*0940*/  FMUL.FTZ R62, R34, UR4 ;  /* 0x00000004223e7c20 */ /* 0x008fe20008410000 */
[----:B------:R-:W-:Y:S01]  /*0950*/  FMUL.FTZ R41, R32, UR4 ;  /* 0x0000000420297c20 */ /* 0x000fe20008410000 */
[----:B------:R-:W-:Y:S01]  /*0960*/  FMUL.FTZ R54, R20, UR4 ;  /* 0x0000000414367c20 */ /* 0x000fe20008410000 */
[----:B------:R-:W2:Y:S01]  /*0970*/  LDS.128 R12, [R57+0x4800] ;  /* 0x00480000390c7984 */ /* 0x000ea20000000c00 */
[----:B------:R-:W-:Y:S01]  /*0980*/  FMUL.FTZ R59, R21, UR4 ;  /* 0x00000004153b7c20 */ /* 0x000fe20008410000 */
[----:B------:R-:W-:Y:S01]  /*0990*/  FMUL.FTZ R55, R22, UR4 ;  /* 0x0000000416377c20 */ /* 0x000fe20008410000 */
[----:B------:R-:W-:Y:S01]  /*09a0*/  FMUL.FTZ R68, R23, UR4 ;  /* 0x0000000417447c20 */ /* 0x000fe20008410000 */
[----:B------:R-:W-:Y:S01]  /*09b0*/  FMUL.FTZ R67, R35, UR4 ;  /* 0x0000000423437c20 */ /* 0x000fe20008410000 */
[----:B------:R-:W3:Y:S01]  /*09c0*/  LDS.128 R20, [R57+0x5800] ;  /* 0x0058000039147984 */ /* 0x000ee20000000c00 */
[----:B------:R-:W-:Y:S01]  /*09d0*/  FMUL.FTZ R66, R24, UR4 ;  /* 0x0000000418427c20 */ /* 0x000fe20008410000 */
[----:B------:R-:W-:Y:S01]  /*09e0*/  FMUL.FTZ R71, R25, UR4 ;  /* 0x0000000419477c20 */ /* 0x000fe20008410000 */
[----:B------:R-:W-:Y:S01]  /*09f0*/  FMUL.FTZ R70, R26, UR4 ;  /* 0x000000041a467c20 */ /* 0x000fe20008410000 */
[----:B------:R-:W-:Y:S01]  /*0a00*/  FMUL.FTZ R73, R27, UR4 ;  /* 0x000000041b497c20 */ /* 0x000fe20008410000 */
[----:B------:R-:W-:Y:S01]  /*0a10*/  F2FP.F16.F32.PACK_AB R34, R29, R28 ;  /* 0x0000001c1d22723e */ /* 0x000fe200000000ff */
[----:B------:R-:W4:Y:S01]  /*0a20*/  LDS.128 R24, [R57+0x6000] ;  /* 0x0060000039187984 */ /* 0x000f220000000c00 */
[----:B------:R-:W-:Y:S01]  /*0a30*/  F2FP.F16.F32.PACK_AB R32, R65, R46 ;  /* 0x0000002e4120723e */ /* 0x000fe200000000ff */
[----:B------:R-:W-:Y:S01]  /*0a40*/  FMUL.FTZ R64, R33, UR4 ;  /* 0x0000000421407c20 */ /* 0x000fe20008410000 */
[----:B------:R-:W-:Y:S01]  /*0a50*/  F2FP.F16.F32.PACK_AB R35, R47, R40 ;  /* 0x000000282f23723e */ /* 0x000fe200000000ff */
[----:B------:R-:W5:Y:S01]  /*0a60*/  LDS.128 R28, [R57+0x6800] ;  /* 0x00680000391c7984 */ /* 0x000f620000000c00 */
[----:B------:R-:W-:-:S02]  /*0a70*/  F2FP.F16.F32.PACK_AB R42, R45, R42 ;  /* 0x0000002a2d2a723e */ /* 0x000fc400000000ff */
[----:B------:R-:W-:Y:S01]  /*0a80*/  F2FP.F16.F32.PACK_AB R43, R44, R43 ;  /* 0x0000002b2c2b723e */ /* 0x000fe200000000ff */
[----:B------:R-:W5:Y:S01]  /*0a90*/  LDS.128 R36, [R57+0x7000] ;  /* 0x0070000039247984 */ /* 0x000f620000000c00 */
[----:B------:R-:W-:Y:S02]  /*0aa0*/  F2FP.F16.F32.PACK_AB R49, R50, R49 ;  /* 0x000000313231723e */ /* 0x000fe400000000ff */
[----:B------:R-:W-:Y:S01]  /*0ab0*/  F2FP.F16.F32.PACK_AB R33, R69, R63 ;  /* 0x0000003f4521723e */ /* 0x000fe200000000ff */
[----:B------:R-:W5:Y:S01]  /*0ac0*/  LDS.128 R44, [R57+0x7800] ;  /* 0x00780000392c7984 */ /* 0x000f620000000c00 */
[----:B------:R-:W-:Y:S02]  /*0ad0*/  F2FP.F16.F32.PACK_AB R40, R64, R41 ;  /* 0x000000294028723e */ /* 0x000fe400000000ff */
[----:B------:R-:W-:Y:S01]  /*0ae0*/  F2FP.F16.F32.PACK_AB R50, R52, R51 ;  /* 0x000000333432723e */ /* 0x000fe200000000ff */
[----:B-1----:R-:W-:Y:S01]  /*0af0*/  FMUL.FTZ R8, R8, UR4 ;  /* 0x0000000408087c20 */ /* 0x002fe20008410000 */
[----:B------:R-:W-:Y:S01]  /*0b00*/  FMUL.FTZ R9, R9, UR4 ;  /* 0x0000000409097c20 */ /* 0x000fe20008410000 */
[----:B------:R-:W-:Y:S01]  /*0b10*/  FMUL.FTZ R10, R10, UR4 ;  /* 0x000000040a0a7c20 */ /* 0x000fe20008410000 */
[----:B------:R-:W-:Y:S01]  /*0b20*/  FMUL.FTZ R11, R11, UR4 ;  /* 0x000000040b0b7c20 */ /* 0x000fe20008410000 */
[----:B------:R-:W-:Y:S01]  /*0b30*/  F2FP.F16.F32.PACK_AB R41, R67, R62 ;  /* 0x0000003e4329723e */ /* 0x000fe200000000ff */
[----:B------:R-:W-:Y:S01]  /*0b40*/  STSM.16.MT88.4 [R56+0x10000], R32 ;  /* 0x0100002038007844 */ /* 0x000fe20000004200 */
[----:B------:R-:W-:-:S02]  /*0b50*/  F2FP.F16.F32.PACK_AB R51, R60, R53 ;  /* 0x000000353c33723e */ /* 0x000fc400000000ff */
[----:B------:R-:W-:Y:S01]  /*0b60*/  F2FP.F16.F32.PACK_AB R48, R61, R48 ;  /* 0x000000303d30723e */ /* 0x000fe200000000ff */
        /* <DEDUP_REMOVED lines=8> */
[----:B------:R-:W-:Y:S01]  /*0bf0*/  F2FP.F16.F32.PACK_AB R52, R59, R54 ;  /* 0x000000363b34723e */ /* 0x000fe200000000ff */
[----:B---3--:R-:W-:Y:S01]  /*0c00*/  FMUL.FTZ R20, R20, UR4 ;  /* 0x0000000414147c20 */ /* 0x008fe20008410000 */
[----:B------:R-:W-:Y:S01]  /*0c10*/  FMUL.FTZ R21, R21, UR4 ;  /* 0x0000000415157c20 */ /* 0x000fe20008410000 */
[----:B------:R-:W-:Y:S01]  /*0c20*/  FMUL.FTZ R22, R22, UR4 ;  /* 0x0000000416167c20 */ /* 0x000fe20008410000 */
[----:B------:R-:W-:Y:S01]  /*0c30*/  FMUL.FTZ R23, R23, UR4 ;  /* 0x0000000417177c20 */ /* 0x000fe20008410000 */
[----:B------:R-:W-:Y:S01]  /*0c40*/  F2FP.F16.F32.PACK_AB R53, R68, R55 ;  /* 0x000000374435723e */ /* 0x000fe200000000ff */
[----:B------:R-:W-:Y:S01]  /*0c50*/  STSM.16.MT88.4 [R56+0x10800], R40 ;  /* 0x0108002838007844 */ /* 0x000fe20000004200 */
        /* <DEDUP_REMOVED lines=19> */
[----:B------:R-:W0:Y:S01]  /*0d90*/  LDCU UR4, c[0x0][0x3b4] ;  /* 0x00007680ff0477ac */ /* 0x000e220008000800 */
[----:B------:R-:W-:-:S02]  /*0da0*/  F2FP.F16.F32.PACK_AB R55, R73, R70 ;  /* 0x000000464937723e */ /* 0x000fc400000000ff */
[----:B------:R-:W-:Y:S02]  /*0db0*/  F2FP.F16.F32.PACK_AB R9, R11, R10 ;  /* 0x0000000a0b09723e */ /* 0x000fe400000000ff */
[----:B------:R-:W-:Y:S01]  /*0dc0*/  F2FP.F16.F32.PACK_AB R16, R17, R16 ;  /* 0x000000101110723e */ /* 0x000fe200000000ff */
[----:B------:R-:W-:Y:S01]  /*0dd0*/  STSM.16.MT88.4 [R56+0x11800], R52 ;  /* 0x0118003438007844 */ /* 0x000fe20000004200 */
[----:B------:R-:W-:Y:S02]  /*0de0*/  F2FP.F16.F32.PACK_AB R10, R13, R12 ;  /* 0x0000000c0d0a723e */ /* 0x000fe400000000ff */
[----:B------:R-:W-:Y:S02]  /*0df0*/  F2FP.F16.F32.PACK_AB R11, R15, R14 ;  /* 0x0000000e0f0b723e */ /* 0x000fe400000000ff */
[----:B------:R-:W-:Y:S02]  /*0e00*/  F2FP.F16.F32.PACK_AB R17, R19, R18 ;  /* 0x000000121311723e */ /* 0x000fe400000000ff */
[----:B------:R-:W-:Y:S01]  /*0e10*/  F2FP.F16.F32.PACK_AB R18, R21, R20 ;  /* 0x000000141512723e */ /* 0x000fe200000000ff */
[----:B------:R1:W-:Y:S01]  /*0e20*/  STSM.16.MT88.4 [R56+0x14000], R8 ;  /* 0x0140000838007844 */ /* 0x0003e20000004200 */
[----:B------:R-:W-:-:S02]  /*0e30*/  F2FP.F16.F32.PACK_AB R19, R23, R22 ;  /* 0x000000161713723e */ /* 0x000fc400000000ff */
[----:B------:R-:W-:Y:S02]  /*0e40*/  F2FP.F16.F32.PACK_AB R20, R25, R24 ;  /* 0x000000181914723e */ /* 0x000fe400000000ff */
[----:B------:R-:W-:Y:S01]  /*0e50*/  F2FP.F16.F32.PACK_AB R21, R27, R26 ;  /* 0x0000001a1b15723e */ /* 0x000fe200000000ff */
[----:B------:R-:W-:Y:S01]  /*0e60*/  STSM.16.MT88.4 [R56+0x14800], R16 ;  /* 0x0148001038007844 */ /* 0x000fe20000004200 */
[----:B------:R-:W-:Y:S01]  /*0e70*/  F2FP.F16.F32.PACK_AB R22, R29, R28 ;  /* 0x0000001c1d16723e */ /* 0x000fe200000000ff */
[----:B------:R-:W-:Y:S01]  /*0e80*/  HFMA2 R29, -RZ, RZ, 0, 0 ;  /* 0x00000000ff1d7431 */ /* 0x000fe200000001ff */
[----:B------:R-:W-:Y:S02]  /*0e90*/  F2FP.F16.F32.PACK_AB R23, R31, R30 ;  /* 0x0000001e1f17723e */ /* 0x000fe400000000ff */
[----:B------:R-:W-:Y:S02]  /*0ea0*/  F2FP.F16.F32.PACK_AB R24, R37, R36 ;  /* 0x000000242518723e */ /* 0x000fe400000000ff */
[----:B------:R-:W-:Y:S01]  /*0eb0*/  F2FP.F16.F32.PACK_AB R25, R39, R38 ;  /* 0x000000262719723e */ /* 0x000fe200000000ff */
[----:B------:R2:W-:Y:S01]  /*0ec0*/  STSM.16.MT88.4 [R56+0x15000], R20 ;  /* 0x0150001438007844 */ /* 0x0005e20000004200 */
[----:B------:R-:W-:-:S02]  /*0ed0*/  F2FP.F16.F32.PACK_AB R26, R45, R44 ;  /* 0x0000002c2d1a723e */ /* 0x000fc400000000ff */
[----:B------:R-:W-:Y:S02]  /*0ee0*/  F2FP.F16.F32.PACK_AB R27, R47, R46 ;  /* 0x0000002e2f1b723e */ /* 0x000fe400000000ff */
[----:B------:R-:W-:Y:S02]  /*0ef0*/  SHF.R.U32.HI R31, RZ, 0x5, R2 ;  /* 0x00000005ff1f7819 */ /* 0x000fe40000011602 */
[----:B------:R-:W-:Y:S01]  /*0f00*/  LOP3.LUT R28, R7, 0xf8, RZ, 0xc0, !PT ;  /* 0x000000f8071c7812 */ /* 0x000fe200078ec0ff */
[----:B------:R3:W-:Y:S01]  /*0f10*/  STSM.16.MT88.4 [R56+0x15800], R24 ;  /* 0x0158001838007844 */ /* 0x0007e20000004200 */
[----:B------:R-:W-:Y:S01]  /*0f20*/  BAR.SYNC.DEFER_BLOCKING 0x0 ;  /* 0x0000000000007b1d */ /* 0x000fe20000010000 */
[C---:B-1----:R-:W-:Y:S01]  /*0f30*/  IADD3 R8, P1, PT, R31.reuse, R74, RZ ;  /* 0x0000004a1f087210 */ /* 0x042fe20007f3e0ff */
[----:B------:R-:W-:Y:S01]  /*0f40*/  VIADD R2, R31, 0x8 ;  /* 0x000000081f027836 */ /* 0x000fe20000000000 */
[----:B0-----:R-:W-:Y:S01]  /*0f50*/  ISETP.GE.AND P0, PT, R28, UR4, PT ;  /* 0x000000041c007c0c */ /* 0x001fe2000bf06270 */
[----:B------:R-:W-:Y:S01]  /*0f60*/  IMAD.WIDE.U32 R10, R3, UR6, R28 ;  /* 0x00000006030a7c25 */ /* 0x000fe2000f8e001c */
[----:B------:R-:W-:-:S02]  /*0f70*/  IADD3.X R9, PT, PT, RZ, R75, RZ, P1, !PT ;  /* 0x0000004bff097210 */ /* 0x000fc40000ffe4ff */
[CC--:B------:R-:W-:Y:S01]  /*0f80*/  ISETP.GE.OR P1, PT, R31.reuse, R58.reuse, P0 ;  /* 0x0000003a1f00720c */ /* 0x0c0fe20000726670 */
[----:B------:R-:W-:Y:S01]  /*0f90*/  VIADD R5, R31, 0x10 ;  /* 0x000000101f057836 */ /* 0x000fe20000000000 */
[-C--:B------:R-:W-:Y:S01]  /*0fa0*/  ISETP.GE.OR P6, PT, R2, R58.reuse, P0 ;  /* 0x0000003a0200720c */ /* 0x080fe200007c6670 */
[----:B------:R-:W-:Y:S01]  /*0fb0*/  IMAD R11, R3, UR7, R11 ;  /* 0x00000007030b7c24 */ /* 0x000fe2000f8e020b */
[C---:B--2---:R-:W-:Y:S01]  /*0fc0*/  IADD3 R20, PT, PT, R31.reuse, 0x30, RZ ;  /* 0x000000301f147810 */ /* 0x044fe20007ffe0ff */
[----:B------:R-:W-:Y:S01]  /*0fd0*/  VIADD R2, R31, 0x18 ;  /* 0x000000181f027836 */ /* 0x000fe20000000000 */
[-C--:B------:R-:W-:Y:S01]  /*0fe0*/  ISETP.GE.OR P5, PT, R5, R58.reuse, P0 ;  /* 0x0000003a0500720c */ /* 0x080fe200007a6670 */
[C---:B------:R-:W-:Y:S01]  /*0ff0*/  VIADD R3, R31.reuse, 0x28 ;  /* 0x000000281f037836 */ /* 0x040fe20000000000 */
[----:B------:R-:W-:Y:S01]  /*1000*/  IADD3 R5, PT, PT, R31, 0x20, RZ ;  /* 0x000000201f057810 */ /* 0x000fe20007ffe0ff */
[----:B------:R-:W-:Y:S01]  /*1010*/  IMAD.WIDE.U32 R6, R6, 0x40, R8 ;  /* 0x0000004006067825 */ /* 0x000fe200078e0008 */
[----:B------:R-:W-:-:S02]  /*1020*/  ISETP.GE.OR P4, PT, R2, R58, P0 ;  /* 0x0000003a0200720c */ /* 0x000fc40000786670 */
[-C--:B------:R-:W-:Y:S01]  /*1030*/  ISETP.GE.OR P2, PT, R3, R58.reuse, P0 ;  /* 0x0000003a0300720c */ /* 0x080fe20000746670 */
[C---:B------:R-:W-:Y:S01]  /*1040*/  IMAD.WIDE.U32 R2, R4.reuse, UR10, R10 ;  /* 0x0000000a04027c25 */ /* 0x040fe2000f8e000a */
[----:B------:R-:W-:Y:S01]  /*1050*/  ISETP.GE.OR P3, PT, R5, R58, P0 ;  /* 0x0000003a0500720c */ /* 0x000fe20000766670 */
[----:B------:R3:W0:Y:S02]  /*1060*/  LDS.128 R12, [R0+0x11c00] ;  /* 0x011c0000000c7984 */ /* 0x0006240000000c00 */
[----:B------:R-:W-:Y:S02]  /*1070*/  IMAD R5, R4, UR11, R3 ;  /* 0x0000000b04057c24 */ /* 0x000fe4000f8e0203 */
[----:B------:R-:W-:Y:S01]  /*1080*/  VIADD R31, R31, 0x38 ;  /* 0x000000381f1f7836 */ /* 0x000fe20000000000 */
[----:B------:R-:W-:Y:S07]  /*1090*/  @P1 BRA `(.L_x_68) ;  /* 0x00000000002c1947 */ /* 0x000fee0003800000 */
[----:B------:R-:W1:Y:S01]  /*10a0*/  LDS.128 R8, [R0+0x10000] ;  /* 0x0100000000087984 */ /* 0x000e620000000c00 */
[----:B------:R-:W2:Y:S01]  /*10b0*/  LDCU.64 UR4, c[0x0][0x3c0] ;  /* 0x00007800ff0477ac */ /* 0x000ea20008000a00 */
[----:B------:R-:W-:Y:S01]  /*10c0*/  MOV R4, R2 ;  /* 0x0000000200047202 */ /* 0x000fe20000000f00 */
[----:B------:R-:W4:Y:S01]  /*10d0*/  LDCU.64 UR6, c[0x0][0x3a8] ;  /* 0x00007500ff0677ac */ /* 0x000f220008000a00 */
[----:B--2---:R-:W-:-:S03]  /*10e0*/  IMAD R19, R7, UR4, RZ ;  /* 0x0000000407137c24 */ /* 0x004fc6000f8e02ff */
[----:B------:R-:W-:-:S04]  /*10f0*/  IMAD.WIDE.U32 R16, R6, UR4, R4 ;  /* 0x0000000406107c25 */ /* 0x000fc8000f8e0004 */
[----:B------:R-:W-:Y:S01]  /*1100*/  IMAD R19, R6, UR5, R19 ;  /* 0x0000000506137c24 */ /* 0x000fe2000f8e0213 */
[----:B----4-:R-:W-:-:S03]  /*1110*/  LEA R18, P1, R16, UR6, 0x1 ;  /* 0x0000000610127c11 */ /* 0x010fc6000f8208ff */
[----:B------:R-:W-:-:S05]  /*1120*/  IMAD.IADD R17, R17, 0x1, R19 ;  /* 0x0000000111117824 */ /* 0x000fca00078e0213 */
[----:B------:R-:W-:-:S05]  /*1130*/  LEA.HI.X R19, R16, UR7, R17, 0x1, P1 ;  /* 0x0000000710137c11 */ /* 0x000fca00088f0c11 */
[----:B-1----:R1:W-:Y:S02]  /*1140*/  STG.E.128 desc[UR8][R18.64], R8 ;  /* 0x0000000812007986 */ /* 0x0023e4000c101d08 */
.L_x_68:
[----:B------:R-:W-:Y:S05]  /*1150*/  BSYNC.RECONVERGENT B0 ;  /* 0x0000000000007941 */ /* 0x000fea0003800200 */
.L_x_67:
[----:B-1----:R1:W2:Y:S01]  /*1160*/  LDS.128 R8, [R0+0x10400] ;  /* 0x0104000000087984 */ /* 0x0022a20000000c00 */
[----:B------:R-:W-:Y:S01]  /*1170*/  BSSY.RECONVERGENT B0, `(.L_x_69) ;  /* 0x0000011000007945 */ /* 0x000fe20003800200 */
[-C--:B------:R-:W-:Y:S02]  /*1180*/  ISETP.GE.OR P1, PT, R20, R58.reuse, P0 ;  /* 0x0000003a1400720c */ /* 0x080fe40000726670 */
[----:B------:R-:W-:Y:S01]  /*1190*/  ISETP.GE.OR P0, PT, R31, R58, P0 ;  /* 0x0000003a1f00720c */ /* 0x000fe20000706670 */
[----:B------:R-:W-:-:S12]  /*11a0*/  @P6 BRA `(.L_x_70) ;  /* 0x0000000000346947 */ /* 0x000fd80003800000 */
[----:B------:R-:W4:Y:S01]  /*11b0*/  LDCU.64 UR4, c[0x0][0x3c0] ;  /* 0x00007800ff0477ac */ /* 0x000f220008000a00 */
[----:B------:R-:W-:Y:S02]  /*11c0*/  IADD3 R19, P6, PT, R6, 0x8, RZ ;  /* 0x0000000806137810 */ /* 0x000fe40007fde0ff */
[----:B------:R-:W-:Y:S01]  /*11d0*/  MOV R17, R5 ;  /* 0x0000000500117202 */ /* 0x000fe20000000f00 */
[----:B------:R-:W5:Y:S01]  /*11e0*/  LDCU.64 UR6, c[0x0][0x3a8] ;  /* 0x00007500ff0677ac */ /* 0x000f620008000a00 */
[----:B------:R-:W-:-:S05]  /*11f0*/  IADD3.X R16, PT, PT, RZ, R7, RZ, P6, !PT ;  /* 0x00000007ff107210 */ /* 0x000fca00037fe4ff */
[----:B----4-:R-:W-:Y:S02]  /*1200*/  IMAD R18, R16, UR4, RZ ;  /* 0x0000000410127c24 */ /* 0x010fe4000f8e02ff */
[----:B------:R-:W-:-:S04]  /*1210*/  IMAD.MOV.U32 R16, RZ, RZ, R2 ;  /* 0x000000ffff107224 */ /* 0x000fc800078e0002 */
[----:B------:R-:W-:-:S04]  /*1220*/  IMAD.WIDE.U32 R16, R19, UR4, R16 ;  /* 0x0000000413107c25 */ /* 0x000fc8000f8e0010 */
[----:B------:R-:W-:Y:S01]  /*1230*/  IMAD R19, R19, UR5, R18 ;  /* 0x0000000513137c24 */ /* 0x000fe2000f8e0212 */
[----:B-----5:R-:W-:-:S03]  /*1240*/  LEA R18, P6, R16, UR6, 0x1 ;  /* 0x0000000610127c11 */ /* 0x020fc6000f8c08ff */
[----:B------:R-:W-:-:S05]  /*1250*/  IMAD.IADD R17, R17, 0x1, R19 ;  /* 0x0000000111117824 */ /* 0x000fca00078e0213 */
[----:B------:R-:W-:-:S05]  /*1260*/  LEA.HI.X R19, R16, UR7, R17, 0x1, P6 ;  /* 0x0000000710137c11 */ /* 0x000fca000b0f0c11 */
[----:B--2---:R4:W-:Y:S02]  /*1270*/  STG.E.128 desc[UR8][R18.64], R8 ;  /* 0x0000000812007986 */ /* 0x0049e4000c101d08 */
.L_x_70:
[----:B------:R-:W-:Y:S05]  /*1280*/  BSYNC.RECONVERGENT B0 ;  /* 0x0000000000007941 */ /* 0x000fea0003800200 */
.L_x_69:
[----:B--2-4-:R2:W4:Y:S01]  /*1290*/  LDS.128 R8, [R0+0x10800] ;  /* 0x0108000000087984 */ /* 0x0145220000000c00 */
[----:B------:R-:W-:Y:S04]  /*12a0*/  BSSY.RECONVERGENT B0, `(.L_x_71) ;  /* 0x000000f000007945 */ /* 0x000fe80003800200 */
[----:B------:R-:W-:Y:S05]  /*12b0*/  @P5 BRA `(.L_x_72) ;  /* 0x0000000000345947 */ /* 0x000fea0003800000 */
[----:B------:R-:W5:Y:S01]  /*12c0*/  LDCU.64 UR4, c[0x0][0x3c0] ;  /* 0x00007800ff0477ac */ /* 0x000f620008000a00 */
[----:B------:R-:W-:Y:S02]  /*12d0*/  IADD3 R19, P5, PT, R6, 0x10, RZ ;  /* 0x0000001006137810 */ /* 0x000fe40007fbe0ff */
[----:B------:R-:W-:Y:S01]  /*12e0*/  MOV R17, R5 ;  /* 0x0000000500117202 */ /* 0x000fe20000000f00 */
[----:B------:R-:W0:Y:S01]  /*12f0*/  LDCU.64 UR6, c[0x0][0x3a8] ;  /* 0x00007500ff0677ac */ /* 0x000e220008000a00 */
[----:B------:R-:W-:-:S05]  /*1300*/  IADD3.X R16, PT, PT, RZ, R7, RZ, P5, !PT ;  /* 0x00000007ff107210 */ /* 0x000fca0002ffe4ff */
[----:B-----5:R-:W-:Y:S02]  /*1310*/  IMAD R18, R16, UR4, RZ ;  /* 0x0000000410127c24 */ /* 0x020fe4000f8e02ff */
[----:B------:R-:W-:-:S04]  /*1320*/  IMAD.MOV.U32 R16, RZ, RZ, R2 ;  /* 0x000000ffff107224 */ /* 0x000fc800078e0002 */
[----:B------:R-:W-:-:S04]  /*1330*/  IMAD.WIDE.U32 R16, R19, UR4, R16 ;  /* 0x0000000413107c25 */ /* 0x000fc8000f8e0010 */
[----:B------:R-:W-:Y:S01]  /*1340*/  IMAD R19, R19, UR5, R18 ;  /* 0x0000000513137c24 */ /* 0x000fe2000f8e0212 */
[----:B0-----:R-:W-:-:S03]  /*1350*/  LEA R18, P5, R16, UR6, 0x1 ;  /* 0x0000000610127c11 */ /* 0x001fc6000f8a08ff */
[----:B------:R-:W-:-:S05]  /*1360*/  IMAD.IADD R17, R17, 0x1, R19 ;  /* 0x0000000111117824 */ /* 0x000fca00078e0213 */
[----:B------:R-:W-:-:S05]  /*1370*/  LEA.HI.X R19, R16, UR7, R17, 0x1, P5 ;  /* 0x0000000710137c11 */ /* 0x000fca000a8f0c11 */
[----:B----4-:R0:W-:Y:S02]  /*1380*/  STG.E.128 desc[UR8][R18.64], R8 ;  /* 0x0000000812007986 */ /* 0x0101e4000c101d08 */
.L_x_72:
[----:B------:R-:W-:Y:S05]  /*1390*/  BSYNC.RECONVERGENT B0 ;  /* 0x0000000000007941 */ /* 0x000fea0003800200 */
.L_x_71:
[----:B0---4-:R0:W4:Y:S01]  /*13a0*/  LDS.128 R8, [R0+0x10c00] ;  /* 0x010c000000087984 */ /* 0x0111220000000c00 */
[----:B------:R-:W-:Y:S04]  /*13b0*/  BSSY.RECONVERGENT B0, `(.L_x_73) ;  /* 0x000000f000007945 */ /* 0x000fe80003800200 */
[----:B------:R-:W-:Y:S05]  /*13c0*/  @P4 BRA `(.L_x_74) ;  /* 0x0000000000344947 */ /* 0x000fea0003800000 */
[----:B------:R-:W5:Y:S01]  /*13d0*/  LDCU.64 UR4, c[0x0][0x3c0] ;  /* 0x00007800ff0477ac */ /* 0x000f620008000a00 */
[----:B------:R-:W-:Y:S02]  /*13e0*/  IADD3 R19, P4, PT, R6, 0x18, RZ ;  /* 0x0000001806137810 */ /* 0x000fe40007f9e0ff */
[----:B------:R-:W-:Y:S01]  /*13f0*/  MOV R17, R5 ;  /* 0x0000000500117202 */ /* 0x000fe20000000f00 */
[----:B------:R-:W1:Y:S01]  /*1400*/  LDCU.64 UR6, c[0x0][0x3a8] ;  /* 0x00007500ff0677ac */ /* 0x000e620008000a00 */
[----:B------:R-:W-:-:S05]  /*1410*/  IADD3.X R16, PT, PT, RZ, R7, RZ, P4, !PT ;  /* 0x00000007ff107210 */ /* 0x000fca00027fe4ff */
[----:B-----5:R-:W-:Y:S02]  /*1420*/  IMAD R18, R16, UR4, RZ ;  /* 0x0000000410127c24 */ /* 0x020fe4000f8e02ff */
[----:B------:R-:W-:-:S04]  /*1430*/  IMAD.MOV.U32 R16, RZ, RZ, R2 ;  /* 0x000000ffff107224 */ /* 0x000fc800078e0002 */
[----:B------:R-:W-:-:S04]  /*1440*/  IMAD.WIDE.U32 R16, R19, UR4, R16 ;  /* 0x0000000413107c25 */ /* 0x000fc8000f8e0010 */
[----:B------:R-:W-:Y:S01]  /*1450*/  IMAD R19, R19, UR5, R18 ;  /* 0x0000000513137c24 */ /* 0x000fe2000f8e0212 */
[----:B-1----:R-:W-:-:S03]  /*1460*/  LEA R18, P4, R16, UR6, 0x1 ;  /* 0x0000000610127c11 */ /* 0x002fc6000f8808ff */
[----:B------:R-:W-:-:S05]  /*1470*/  IMAD.IADD R17, R17, 0x1, R19 ;  /* 0x0000000111117824 */ /* 0x000fca00078e0213 */
[----:B------:R-:W-:-:S05]  /*1480*/  LEA.HI.X R19, R16, UR7, R17, 0x1, P4 ;  /* 0x0000000710137c11 */ /* 0x000fca000a0f0c11 */
[----:B----4-:R1:W-:Y:S02]  /*1490*/  STG.E.128 desc[UR8][R18.64], R8 ;  /* 0x0000000812007986 */ /* 0x0103e4000c101d08 */
.L_x_74:
[----:B------:R-:W-:Y:S05]  /*14a0*/  BSYNC.RECONVERGENT B0 ;  /* 0x0000000000007941 */ /* 0x000fea0003800200 */
.L_x_73:
[----:B-1--4-:R1:W4:Y:S01]  /*14b0*/  LDS.128 R8, [R0+0x11000] ;  /* 0x0110000000087984 */ /* 0x0123220000000c00 */
        /* <DEDUP_REMOVED lines=15> */
.L_x_76:
[----:B------:R-:W-:Y:S05]  /*15b0*/  BSYNC.RECONVERGENT B0 ;  /* 0x0000000000007941 */ /* 0x000fea0003800200 */
.L_x_75:
        /* <DEDUP_REMOVED lines=16> */
.L_x_78:
[----:B------:R-:W-:Y:S05]  /*16c0*/  BSYNC.RECONVERGENT B0 ;  /* 0x0000000000007941 */ /* 0x000fea0003800200 */
.L_x_77:
[----:B-1--4-:R1:W4:Y:S01]  /*16d0*/  LDS.128 R8, [R0+0x11800] ;  /* 0x0118000000087984 */ /* 0x0123220000000c00 */
[----:B------:R-:W-:Y:S04]  /*16e0*/  BSSY.RECONVERGENT B0, `(.L_x_79) ;  /* 0x000000f000007945 */ /* 0x000fe80003800200 */
[----:B------:R-:W-:Y:S05]  /*16f0*/  @P1 BRA `(.L_x_80) ;  /* 0x0000000000341947 */ /* 0x000fea0003800000 */
[----:B------:R-:W5:Y:S01]  /*1700*/  LDCU.64 UR4, c[0x0][0x3c0] ;  /* 0x00007800ff0477ac */ /* 0x000f620008000a00 */
[----:B------:R-:W-:Y:S01]  /*1710*/  IADD3 R19, P1, PT, R6, 0x30, RZ ;  /* 0x0000003006137810 */ /* 0x000fe20007f3e0ff */
[----:B------:R-:W-:Y:S01]  /*1720*/  IMAD.MOV.U32 R16, RZ, RZ, R2 ;  /* 0x000000ffff107224 */ /* 0x000fe200078e0002 */
[----:B------:R-:W-:Y:S01]  /*1730*/  MOV R17, R5 ;  /* 0x0000000500117202 */ /* 0x000fe20000000f00 */
[----:B------:R-:W5:Y:S01]  /*1740*/  LDCU.64 UR6, c[0x0][0x3a8] ;  /* 0x00007500ff0677ac */ /* 0x000f620008000a00 */
[----:B0123--:R-:W-:-:S05]  /*1750*/  IADD3.X R0, PT, PT, RZ, R7, RZ, P1, !PT ;  /* 0x00000007ff007210 */ /* 0x00ffca0000ffe4ff */
[----:B-----5:R-:W-:Y:S02]  /*1760*/  IMAD R0, R0, UR4, RZ ;  /* 0x0000000400007c24 */ /* 0x020fe4000f8e02ff */
[----:B------:R-:W-:-:S04]  /*1770*/  IMAD.WIDE.U32 R16, R19, UR4, R16 ;  /* 0x0000000413107c25 */ /* 0x000fc8000f8e0010 */
[----:B------:R-:W-:Y:S01]  /*1780*/  IMAD R19, R19, UR5, R0 ;  /* 0x0000000513137c24 */ /* 0x000fe2000f8e0200 */
[----:B------:R-:W-:-:S03]  /*1790*/  LEA R18, P1, R16, UR6, 0x1 ;  /* 0x0000000610127c11 */ /* 0x000fc6000f8208ff */
[----:B------:R-:W-:-:S05]  /*17a0*/  IMAD.IADD R17, R17, 0x1, R19 ;  /* 0x0000000111117824 */ /* 0x000fca00078e0213 */
[----:B------:R-:W-:-:S05]  /*17b0*/  LEA.HI.X R19, R16, UR7, R17, 0x1, P1 ;  /* 0x0000000710137c11 */ /* 0x000fca00088f0c11 */
[----:B----4-:R0:W-:Y:S02]  /*17c0*/  STG.E.128 desc[UR8][R18.64], R8 ;  /* 0x0000000812007986 */ /* 0x0101e4000c101d08 */
.L_x_80:
[----:B------:R-:W-:Y:S05]  /*17d0*/  BSYNC.RECONVERGENT B0 ;  /* 0x0000000000007941 */ /* 0x000fea0003800200 */
.L_x_79:
[----:B------:R-:W-:Y:S05]  /*17e0*/  @P0 EXIT ;  /* 0x000000000000094d */ /* 0x000fea0003800000 */
[----:B------:R-:W5:Y:S01]  /*17f0*/  LDCU.64 UR4, c[0x0][0x3c0] ;  /* 0x00007800ff0477ac */ /* 0x000f620008000a00 */
[----:B0---4-:R-:W-:Y:S01]  /*1800*/  IADD3 R9, P0, PT, R6, 0x38, RZ ;  /* 0x0000003806097810 */ /* 0x011fe20007f1e0ff */
[----:B------:R-:W-:Y:S01]  /*1810*/  IMAD.MOV.U32 R3, RZ, RZ, R5 ;  /* 0x000000ffff037224 */ /* 0x000fe200078e0005 */
[----:B------:R-:W0:Y:S02]  /*1820*/  LDCU.64 UR6, c[0x0][0x3a8] ;  /* 0x00007500ff0677ac */ /* 0x000e240008000a00 */
[----:B------:R-:W-:-:S05]  /*1830*/  IADD3.X R6, PT, PT, RZ, R7, RZ, P0, !PT ;  /* 0x00000007ff067210 */ /* 0x000fca00007fe4ff */
[----:B-----5:R-:W-:Y:S02]  /*1840*/  IMAD R6, R6, UR4, RZ ;  /* 0x0000000406067c24 */ /* 0x020fe4000f8e02ff */
[----:B------:R-:W-:-:S04]  /*1850*/  IMAD.WIDE.U32 R2, R9, UR4, R2 ;  /* 0x0000000409027c25 */ /* 0x000fc8000f8e0002 */
[----:B------:R-:W-:Y:S01]  /*1860*/  IMAD R9, R9, UR5, R6 ;  /* 0x0000000509097c24 */ /* 0x000fe2000f8e0206 */
[----:B0-----:R-:W-:-:S04]  /*1870*/  LEA R4, P0, R2, UR6, 0x1 ;  /* 0x0000000602047c11 */ /* 0x001fc8000f8008ff */
[----:B------:R-:W-:-:S04]  /*1880*/  IADD3 R3, PT, PT, R3, R9, RZ ;  /* 0x0000000903037210 */ /* 0x000fc80007ffe0ff */
[----:B------:R-:W-:-:S05]  /*1890*/  LEA.HI.X R5, R2, UR7, R3, 0x1, P0 ;  /* 0x0000000702057c11 */ /* 0x000fca00080f0c03 */
[----:B------:R-:W-:Y:S01]  /*18a0*/  STG.E.128 desc[UR8][R4.64], R12 ;  /* 0x0000000c04007986 */ /* 0x000fe2000c101d08 */
[----:B------:R-:W-:Y:S05]  /*18b0*/  EXIT ;  /* 0x000000000000794d */ /* 0x000fea0003800000 */
.L_x_81:
        /* <DEDUP_REMOVED lines=12> */
.L_x_121:


//--------------------- .text._ZN7cutlass13device_kernelIN5flash11enable_sm90INS1_16FlashAttnBwdSm90INS1_25CollectiveMainloopBwdSm90ILi2ELi1ELi1EN4cute5tupleIJNS5_1CILi1EEES8_S8_EEENS6_IJNS7_ILi64EEENS7_ILi80EEENS7_ILi256EEEEEENS_6half_tEfNS_4arch4Sm90ELb1ELb0ELb0ELb1ELb0ELb0ELb1ELb1ELi2ELi1ELi1ELi1ELb0EEENS1_24CollectiveEpilogueBwdGQAISD_fSG_Li256ELb1ELb0EEENS1_25SingleTileBwdLPTSchedulerILb1ELi80ELb0EEEEEEEEEvNT_6ParamsE --------------------------
	.section	.text._ZN7cutlass13device_kernelIN5flash11enable_sm90INS1_16FlashAttnBwdSm90INS1_25CollectiveMainloopBwdSm90ILi2ELi1ELi1EN4cute5tupleIJNS5_1CILi1EEES8_S8_EEENS6_IJNS7_ILi64EEENS7_ILi80EEENS7_ILi256EEEEEENS_6half_tEfNS_4arch4Sm90ELb1ELb0ELb0ELb1ELb0ELb0ELb1ELb1ELi2ELi1ELi1ELi1ELb0EEENS1_24CollectiveEpilogueBwdGQAISD_fSG_Li256ELb1ELb0EEENS1_25SingleTileBwdLPTSchedulerILb1ELi80ELb0EEEEEEEEEvNT_6ParamsE,"ax",@progbits
	.align	128
.text._ZN7cutlass13device_kernelIN5flash11enable_sm90INS1_16FlashAttnBwdSm90INS1_25CollectiveMainloopBwdSm90ILi2ELi1ELi1EN4cute5tupleIJNS5_1CILi1EEES8_S8_EEENS6_IJNS7_ILi64EEENS7_ILi80EEENS7_ILi256EEEEEENS_6half_tEfNS_4arch4Sm90ELb1ELb0ELb0ELb1ELb0ELb0ELb1ELb1ELi2ELi1ELi1ELi1ELb0EEENS1_24CollectiveEpilogueBwdGQAISD_fSG_Li256ELb1ELb0EEENS1_25SingleTileBwdLPTSchedulerILb1ELi80ELb0EEEEEEEEEvNT_6ParamsE:
        .type           _ZN7cutlass13device_kernelIN5flash11enable_sm90INS1_16FlashAttnBwdSm90INS1_25CollectiveMainloopBwdSm90ILi2ELi1ELi1EN4cute5tupleIJNS5_1CILi1EEES8_S8_EEENS6_IJNS7_ILi64EEENS7_ILi80EEENS7_ILi256EEEEEENS_6half_tEfNS_4arch4Sm90ELb1ELb0ELb0ELb1ELb0ELb0ELb1ELb1ELi2ELi1ELi1ELi1ELb0EEENS1_24CollectiveEpilogueBwdGQAISD_fSG_Li256ELb1ELb0EEENS1_25SingleTileBwdLPTSchedulerILb1ELi80ELb0EEEEEEEEEvNT_6ParamsE,@function
        .size           _ZN7cutlass13device_kernelIN5flash11enable_sm90INS1_16FlashAttnBwdSm90INS1_25CollectiveMainloopBwdSm90ILi2ELi1ELi1EN4cute5tupleIJNS5_1CILi1EEES8_S8_EEENS6_IJNS7_ILi64EEENS7_ILi80EEENS7_ILi256EEEEEENS_6half_tEfNS_4arch4Sm90ELb1ELb0ELb0ELb1ELb0ELb0ELb1ELb1ELi2ELi1ELi1ELi1ELb0EEENS1_24CollectiveEpilogueBwdGQAISD_fSG_Li256ELb1ELb0EEENS1_25SingleTileBwdLPTSchedulerILb1ELi80ELb0EEEEEEEEEvNT_6ParamsE,(.L_x_122 - _ZN7cutlass13device_kernelIN5flash11enable_sm90INS1_16FlashAttnBwdSm90INS1_25CollectiveMainloopBwdSm90ILi2ELi1ELi1EN4cute5tupleIJNS5_1CILi1EEES8_S8_EEENS6_IJNS7_ILi64EEENS7_ILi80EEENS7_ILi256EEEEEENS_6half_tEfNS_4arch4Sm90ELb1ELb0ELb0ELb1ELb0ELb0ELb1ELb1ELi2ELi1ELi1ELi1ELb0EEENS1_24CollectiveEpilogueBwdGQAISD_fSG_Li256ELb1ELb0EEENS1_25SingleTileBwdLPTSchedulerILb1ELi80ELb0EEEEEEEEEvNT_6ParamsE)
        .other          _ZN7cutlass13device_kernelIN5flash11enable_sm90INS1_16FlashAttnBwdSm90INS1_25CollectiveMainloopBwdSm90ILi2ELi1ELi1EN4cute5tupleIJNS5_1CILi1EEES8_S8_EEENS6_IJNS7_ILi64EEENS7_ILi80EEENS7_ILi256EEEEEENS_6half_tEfNS_4arch4Sm90ELb1ELb0ELb0ELb1ELb0ELb0ELb1ELb1ELi2ELi1ELi1ELi1ELb0EEENS1_24CollectiveEpilogueBwdGQAISD_fSG_Li256ELb1ELb0EEENS1_25SingleTileBwdLPTSchedulerILb1ELi80ELb0EEEEEEEEEvNT_6ParamsE,@"STO_CUDA_ENTRY STV_DEFAULT"
_ZN7cutlass13device_kernelIN5flash11enable_sm90INS1_16FlashAttnBwdSm90INS1_25CollectiveMainloopBwdSm90ILi2ELi1ELi1EN4cute5tupleIJNS5_1CILi1EEES8_S8_EEENS6_IJNS7_ILi64EEENS7_ILi80EEENS7_ILi256EEEEEENS_6half_tEfNS_4arch4Sm90ELb1ELb0ELb0ELb1ELb0ELb0ELb1ELb1ELi2ELi1ELi1ELi1ELb0EEENS1_24CollectiveEpilogueBwdGQAISD_fSG_Li256ELb1ELb0EEENS1_25SingleTileBwdLPTSchedulerILb1ELi80ELb0EEEEEEEEEvNT_6ParamsE:
[----:B------:R-:W-:Y:S01]  /*0000*/  LDC R1, c[0x0][0x37c] ;  /* 0x0000df00ff017b82 */ /* 0x000fe20000000800 */
[----:B------:R-:W-:Y:S05]  /*0010*/  EXIT ;  /* 0x000000000000794d */ /* 0x000fea0003800000 */
.L_x_82:
        /* <DEDUP_REMOVED lines=14> */
.L_x_122:


//--------------------- .text._ZN7cutlass13device_kernelIN5flash22FlashAttnBwdPreprocessIN4cute5tupleIJNS3_1CILi64EEENS5_ILi256EEEEEENS_6half_tEfNS_4arch4Sm90ELb1ELb1EEEEEvNT_6ParamsE --------------------------
	.section	.text._ZN7cutlass13device_kernelIN5flash22FlashAttnBwdPreprocessIN4cute5tupleIJNS3_1CILi64EEENS5_ILi256EEEEEENS_6half_tEfNS_4arch4Sm90ELb1ELb1EEEEEvNT_6ParamsE,"ax",@progbits
	.align	128
.text._ZN7cutlass13device_kernelIN5flash22FlashAttnBwdPreprocessIN4cute5tupleIJNS3_1CILi64EEENS5_ILi256EEEEEENS_6half_tEfNS_4arch4Sm90ELb1ELb1EEEEEvNT_6ParamsE:
        .type           _ZN7cutlass13device_kernelIN5flash22FlashAttnBwdPreprocessIN4cute5tupleIJNS3_1CILi64EEENS5_ILi256EEEEEENS_6half_tEfNS_4arch4Sm90ELb1ELb1EEEEEvNT_6ParamsE,@function
        .size           _ZN7cutlass13device_kernelIN5flash22FlashAttnBwdPreprocessIN4cute5tupleIJNS3_1CILi64EEENS5_ILi256EEEEEENS_6half_tEfNS_4arch4Sm90ELb1ELb1EEEEEvNT_6ParamsE,(.L_x_123 - _ZN7cutlass13device_kernelIN5flash22FlashAttnBwdPreprocessIN4cute5tupleIJNS3_1CILi64EEENS5_ILi256EEEEEENS_6half_tEfNS_4arch4Sm90ELb1ELb1EEEEEvNT_6ParamsE)
        .other          _ZN7cutlass13device_kernelIN5flash22FlashAttnBwdPreprocessIN4cute5tupleIJNS3_1CILi64EEENS5_ILi256EEEEEENS_6half_tEfNS_4arch4Sm90ELb1ELb1EEEEEvNT_6ParamsE,@"STO_CUDA_ENTRY STV_DEFAULT"
_ZN7cutlass13device_kernelIN5flash22FlashAttnBwdPreprocessIN4cute5tupleIJNS3_1CILi64EEENS5_ILi256EEEEEENS_6half_tEfNS_4arch4Sm90ELb1ELb1EEEEEvNT_6ParamsE:
[----:B------:R-:W-:Y:S01]  /*0000*/  LDC R1, c[0x0][0x37c] ;  /* 0x0000df00ff017b82 */ /* 0x000fe20000000800 */
[----:B------:R-:W0:Y:S07]  /*0010*/  LDCU.64 UR10, c[0x0][0x460] ;  /* 0x00008c00ff0a77ac */ /* 0x000e2e0008000a00 */
[----:B------:R-:W1:Y:S01]  /*0020*/  S2UR UR16, SR_CTAID.X ;  /* 0x00000000001079c3 */ /* 0x000e620000002500 */
[----:B------:R-:W2:Y:S07]  /*0030*/  LDCU.64 UR12, c[0x0][0x358] ;  /* 0x00006b00ff0c77ac */ /* 0x000eae0008000a00 */
[----:B------:R-:W3:Y:S08]  /*0040*/  S2UR UR15, SR_CTAID.Y ;  /* 0x00000000000f79c3 */ /* 0x000ef00000002600 */
[----:B------:R-:W4:Y:S01]  /*0050*/  S2UR UR14, SR_CTAID.Z ;  /* 0x00000000000e79c3 */ /* 0x000f220000002700 */
[----:B0-----:R-:W-:-:S04]  /*0060*/  UISETP.NE.U32.AND UP1, UPT, UR10, URZ, UPT ;  /* 0x000000ff0a00728c */ /* 0x001fc8000bf25070 */
[----:B------:R-:W-:-:S09]  /*0070*/  UISETP.NE.AND.EX UP2, UPT, UR11, URZ, UPT, UP1 ;  /* 0x000000ff0b00728c */ /* 0x000fd2000bf45310 */
[----:B-12---:R-:W-:Y:S05]  /*0080*/  BRA.U UP2, `(.L_x_83) ;  /* 0x0000000102247547 */ /* 0x006fea000b800000 */
[----:B------:R-:W0:Y:S01]  /*0090*/  LDCU.64 UR6, c[0x0][0x468] ;  /* 0x00008d00ff0677ac */ /* 0x000e220008000a00 */
[----:B------:R-:W1:Y:S01]  /*00a0*/  LDCU UR5, c[0x0][0x388] ;  /* 0x00007100ff0577ac */ /* 0x000e620008000800 */
[----:B------:R-:W-:Y:S01]  /*00b0*/  UMOV UR4, URZ ;  /* 0x000000ff00047c82 */ /* 0x000fe20008000000 */
[----:B0-----:R-:W-:-:S03]  /*00c0*/  UISETP.NE.U32.AND UP0, UPT, UR6, URZ, UPT ;  /* 0x000000ff0600728c */ /* 0x001fc6000bf05070 */
[----:B------:R-:W-:Y:S01]  /*00d0*/  UMOV UR6, URZ ;  /* 0x000000ff00067c82 */ /* 0x000fe20008000000 */
[----:B------:R-:W-:-:S03]  /*00e0*/  UISETP.NE.AND.EX UP0, UPT, UR7, URZ, UPT, UP0 ;  /* 0x000000ff0700728c */ /* 0x000fc6000bf05300 */
[----:B------:R-:W-:-:S06]  /*00f0*/  UMOV UR7, URZ ;  /* 0x000000ff00077c82 */ /* 0x000fcc0008000000 */
[----:B-1----:R-:W-:Y:S05]  /*0100*/  BRA.U !UP0, `(.L_x_84) ;  /* 0x0000000108687547 */ /* 0x002fea000b800000 */
[----:B------:R-:W-:Y:S05]  /*0110*/  BRA `(.L_x_85) ;  /* 0x00000000003c7947 */ /* 0x000fea0003800000 */
.L_x_83:
[----:B------:R-:W4:Y:S01]  /*0120*/  LDCU.64 UR4, c[0x0][0x460] ;  /* 0x00008c00ff0477ac */ /* 0x000f220008000a00 */
[----:B------:R-:W0:Y:S01]  /*0130*/  LDCU.64 UR8, c[0x0][0x468] ;  /* 0x00008d00ff0877ac */ /* 0x000e220008000a00 */
[----:B----4-:R-:W-:-:S06]  /*0140*/  UIMAD.WIDE.U32 UR4, UR14, 0x4, UR4 ;  /* 0x000000040e0478a5 */ /* 0x010fcc000f8e0004 */
[----:B------:R-:W-:Y:S02]  /*0150*/  MOV R2, UR4 ;  /* 0x0000000400027c02 */ /* 0x000fe40008000f00 */
[----:B------:R-:W-:-:S05]  /*0160*/  MOV R3, UR5 ;  /* 0x0000000500037c02 */ /* 0x000fca0008000f00 */
[----:B------:R-:W2:Y:S01]  /*0170*/  LDG.E R0, desc[UR12][R2.64] ;  /* 0x0000000c02007981 */ /* 0x000ea2000c1e1900 */
[----:B0-----:R-:W-:-:S04]  /*0180*/  UISETP.NE.U32.AND UP0, UPT, UR8, URZ, UPT ;  /* 0x000000ff0800728c */ /* 0x001fc8000bf05070 */
[----:B------:R-:W-:Y:S01]  /*0190*/  UISETP.NE.AND.EX UP0, UPT, UR9, URZ, UPT, UP0 ;  /* 0x000000ff0900728c */ /* 0x000fe2000bf05300 */
[----:B--2---:R-:W-:-:S13]  /*01a0*/  R2UR UR6, R0 ;  /* 0x00000000000672ca */ /* 0x004fda00000e0000 */
[----:B------:R-:W-:Y:S02]  /*01b0*/  ULEA UR4, UR14, UR6, 0x6 ;  /* 0x000000060e047291 */ /* 0x000fe4000f8e30ff */
[----:B------:R-:W-:Y:S02]  /*01c0*/  USHF.R.S32.HI UR7, URZ, 0x1f, UR6 ;  /* 0x0000001fff077899 */ /* 0x000fe40008011406 */
[----:B------:R-:W-:-:S04]  /*01d0*/  USHF.R.S32.HI UR5, URZ, 0x1f, UR4 ;  /* 0x0000001fff057899 */ /* 0x000fc80008011404 */
[----:B------:R-:W-:-:S04]  /*01e0*/  ULEA.HI UR4, UR5, UR4, URZ, 0x6 ;  /* 0x0000000405047291 */ /* 0x000fc8000f8f30ff */
[----:B------:R-:W-:Y:S01]  /*01f0*/  ULOP3.LUT UR4, UR4, 0xffffffc0, URZ, 0xc0, !UPT ;  /* 0xffffffc004047892 */ /* 0x000fe2000f8ec0ff */
[----:B------:R-:W-:Y:S11]  /*0200*/  BRA.U !UP0, `(.L_x_86) ;  /* 0x00000001081c7547 */ /* 0x000ff6000b800000 */
.L_x_85:
[----:B------:R-:W4:Y:S02]  /*0210*/  LDCU.64 UR8, c[0x0][0x468] ;  /* 0x00008d00ff0877ac */ /* 0x000f240008000a00 */
[----:B----4-:R-:W-:-:S06]  /*0220*/  UIMAD.WIDE.U32 UR8, UR14, 0x4, UR8 ;  /* 0x000000040e0878a5 */ /* 0x010fcc000f8e0008 */
[----:B------:R-:W-:Y:S02]  /*0230*/  MOV R2, UR8 ;  /* 0x0000000800027c02 */ /* 0x000fe40008000f00 */
[----:B------:R-:W-:-:S05]  /*0240*/  MOV R3, UR9 ;  /* 0x0000000900037c02 */ /* 0x000fca0008000f00 */
[----:B------:R-:W2:Y:S02]  /*0250*/  LDG.E R2, desc[UR12][R2.64] ;  /* 0x0000000c02027981 */ /* 0x000ea4000c1e1900 */
[----:B--2---:R-:W-:Y:S01]  /*0260*/  R2UR UR5, R2 ;  /* 0x00000000020572ca */ /* 0x004fe200000e0000 */
[----:B------:R-:W-:-:S14]  /*0270*/  BRA `(.L_x_84) ;  /* 0x00000000000c7947 */ /* 0x000fdc0003800000 */
.L_x_86:
[----:B------:R-:W2:Y:S02]  /*0280*/  LDG.E R2, desc[UR12][R2.64+0x4] ;  /* 0x0000040c02027981 */ /* 0x000ea4000c1e1900 */
[----:B--2---:R-:W-:-:S13]  /*0290*/  R2UR UR5, R2 ;  /* 0x00000000020572ca */ /* 0x004fda00000e0000 */
[----:B------:R-:W-:-:S12]  /*02a0*/  UIADD3 UR5, UPT, UPT, -UR6, UR5, URZ ;  /* 0x0000000506057290 */ /* 0x000fd8000fffe1ff */
.L_x_84:
[----:B------:R-:W-:Y:S01]  /*02b0*/  USHF.L.U32 UR8, UR16, 0x6, URZ ;  /* 0x0000000610087899 */ /* 0x000fe200080006ff */
[----:B------:R-:W0:Y:S01]  /*02c0*/  S2R R64, SR_TID.X ;  /* 0x0000000000407919 */ /* 0x000e220000002100 */
[----:B------:R-:W-:Y:S02]  /*02d0*/  PLOP3.LUT P0, PT, PT, PT, UP1, 0x80, 0x8 ;  /* 0x000000000008781c */ /* 0x000fe40003f0f018 */
[----:B------:R-:W-:Y:S02]  /*02e0*/  UISETP.GT.AND UP0, UPT, UR5, UR8, UPT ;  /* 0x000000080500728c */ /* 0x000fe4000bf04270 */
[----:B------:R-:W-:-:S04]  /*02f0*/  ISETP.NE.AND.EX P0, PT, RZ, UR11, PT, P0 ;  /* 0x0000000bff007c0c */ /* 0x000fc8000bf05300 */
[----:B------:R-:W-:-:S13]  /*0300*/  PLOP3.LUT P1, PT, PT, PT, UP0, 0x80, 0x8 ;  /* 0x000000000008781c */ /* 0x000fda0003f2f008 */
[----:B---34-:R-:W-:Y:S05]  /*0310*/  @!P1 EXIT P0 ;  /* 0x000000000000994d */ /* 0x018fea0000000000 */
[----:B------:R-:W-:Y:S01]  /*0320*/  UIADD3 UR18, UPT, UPT, -UR8, UR5, URZ ;  /* 0x0000000508127290 */ /* 0x000fe2000fffe1ff */
[----:B------:R-:W1:Y:S01]  /*0330*/  LDC.64 R4, c[0x0][0x400] ;  /* 0x00010000ff047b82 */ /* 0x000e620000000a00 */
[----:B0-----:R-:W-:Y:S01]  /*0340*/  SHF.R.U32.HI R6, RZ, 0x4, R64 ;  /* 0x00000004ff067819 */ /* 0x001fe20000011640 */
[----:B------:R-:W-:Y:S01]  /*0350*/  HFMA2 R65, -RZ, RZ, 0, 0 ;  /* 0x00000000ff417431 */ /* 0x000fe200000001ff */
[----:B------:R-:W-:Y:S01]  /*0360*/  USEL UR17, UR14, URZ, !UP2 ;  /* 0x000000ff0e117287 */ /* 0x000fe2000d000000 */
[----:B------:R-:W-:Y:S01]  /*0370*/  MOV R7, UR16 ;  /* 0x0000001000077c02 */ /* 0x000fe20008000f00 */
[----:B------:R-:W-:Y:S01]  /*0380*/  BSSY.RECONVERGENT B0, `(.L_x_87) ;  /* 0x0000038000007945 */ /* 0x000fe20003800200 */
[----:B------:R-:W-:Y:S02]  /*0390*/  ISETP.GE.AND P0, PT, R64, UR18, PT ;  /* 0x0000001240007c0c */ /* 0x000fe4000bf06270 */
[----:B------:R-:W-:Y:S01]  /*03a0*/  CS2R R72, SRZ ;  /* 0x0000000000487805 */ /* 0x000fe2000001ff00 */
[----:B------:R-:W0:Y:S01]  /*03b0*/  LDC.64 R10, c[0x0][0x3a0] ;  /* 0x0000e800ff0a7b82 */ /* 0x000e220000000a00 */
[----:B------:R-:W-:-:S02]  /*03c0*/  IADD3 R66, P3, PT, R6, UR6, RZ ;  /* 0x0000000606427c10 */ /* 0x000fc4000ff7e0ff */
[----:B------:R-:W-:Y:S02]  /*03d0*/  CS2R R74, SRZ ;  /* 0x00000000004a7805 */ /* 0x000fe4000001ff00 */
[----:B------:R-:W-:Y:S02]  /*03e0*/  ISETP.GT.U32.OR P0, PT, R64, 0x3f, P0 ;  /* 0x0000003f4000780c */ /* 0x000fe40000704470 */
[----:B------:R-:W-:Y:S02]  /*03f0*/  CS2R R44, SRZ ;  /* 0x00000000002c7805 */ /* 0x000fe4000001ff00 */
[----:B------:R-:W-:Y:S02]  /*0400*/  IADD3.X R67, PT, PT, RZ, UR7, RZ, P3, !PT ;  /* 0x00000007ff437c10 */ /* 0x000fe40009ffe4ff */
[----:B------:R-:W-:Y:S02]  /*0410*/  CS2R R46, SRZ ;  /* 0x00000000002e7805 */ /* 0x000fe4000001ff00 */
[C---:B------:R-:W-:Y:S01]  /*0420*/  ISETP.GE.AND P3, PT, R6.reuse, UR18, PT ;  /* 0x0000001206007c0c */ /* 0x040fe2000bf66270 */
[----:B------:R-:W2:Y:S01]  /*0430*/  LDC.64 R8, c[0x0][0x408] ;  /* 0x00010200ff087b82 */ /* 0x000ea20000000a00 */
[----:B------:R-:W-:Y:S01]  /*0440*/  IADD3 R0, PT, PT, R6, 0x10, RZ ;  /* 0x0000001006007810 */ /* 0x000fe20007ffe0ff */
[----:B------:R-:W-:Y:S01]  /*0450*/  IMAD.WIDE.U32 R66, R7, 0x40, R66 ;  /* 0x0000004007427825 */ /* 0x000fe200078e0042 */
[----:B------:R-:W-:-:S02]  /*0460*/  CS2R R56, SRZ ;  /* 0x0000000000387805 */ /* 0x000fc4000001ff00 */
[----:B------:R-:W-:Y:S02]  /*0470*/  CS2R R58, SRZ ;  /* 0x00000000003a7805 */ /* 0x000fe4000001ff00 */
[----:B------:R-:W-:Y:S02]  /*0480*/  CS2R R36, SRZ ;  /* 0x0000000000247805 */ /* 0x000fe4000001ff00 */
[----:B------:R-:W-:Y:S02]  /*0490*/  CS2R R38, SRZ ;  /* 0x0000000000267805 */ /* 0x000fe4000001ff00 */
[----:B------:R-:W-:Y:S02]  /*04a0*/  CS2R R28, SRZ ;  /* 0x00000000001c7805 */ /* 0x000fe4000001ff00 */
[C---:B------:R-:W-:Y:S01]  /*04b0*/  @!P0 IADD3 R2, PT, PT, R64.reuse, UR8, RZ ;  /* 0x0000000840028c10 */ /* 0x040fe2000fffe0ff */
[----:B------:R-:W3:Y:S01]  /*04c0*/  LDC.64 R14, c[0x0][0x3a8] ;  /* 0x0000ea00ff0e7b82 */ /* 0x000ee20000000a00 */
[----:B------:R-:W-:-:S02]  /*04d0*/  SHF.L.U32 R64, R64, 0x3, RZ ;  /* 0x0000000340407819 */ /* 0x000fc400000006ff */
[----:B------:R-:W-:Y:S02]  /*04e0*/  CS2R R30, SRZ ;  /* 0x00000000001e7805 */ /* 0x000fe4000001ff00 */
[----:B------:R-:W-:Y:S02]  /*04f0*/  @!P0 IADD3 R2, P1, PT, R2, UR6, RZ ;  /* 0x0000000602028c10 */ /* 0x000fe4000ff3e0ff */
[----:B------:R-:W-:Y:S02]  /*0500*/  LOP3.LUT R64, R64, 0x78, RZ, 0xc0, !PT ;  /* 0x0000007840407812 */ /* 0x000fe400078ec0ff */
[----:B------:R-:W-:Y:S02]  /*0510*/  @!P0 IADD3.X R3, PT, PT, RZ, UR7, RZ, P1, !PT ;  /* 0x00000007ff038c10 */ /* 0x000fe40008ffe4ff */
[----:B------:R-:W-:Y:S02]  /*0520*/  ISETP.GE.AND P1, PT, R0, UR18, PT ;  /* 0x0000001200007c0c */ /* 0x000fe4000bf26270 */
[----:B------:R-:W-:Y:S01]  /*0530*/  IADD3 R0, PT, PT, R6, 0x20, RZ ;  /* 0x0000002006007810 */ /* 0x000fe20007ffe0ff */
[----:B-1----:R-:W-:Y:S01]  /*0540*/  @!P0 IMAD.WIDE.U32 R2, R4, UR15, R2 ;  /* 0x0000000f04028c25 */ /* 0x002fe2000f8e0002 */
[----:B------:R-:W-:-:S02]  /*0550*/  IADD3 R16, PT, PT, R6, 0x30, RZ ;  /* 0x0000003006107810 */ /* 0x000fc40007ffe0ff */
[----:B------:R-:W-:Y:S01]  /*0560*/  ISETP.GE.AND P2, PT, R0, UR18, PT ;  /* 0x0000001200007c0c */ /* 0x000fe2000bf46270 */
[----:B------:R-:W-:Y:S01]  /*0570*/  @!P0 IMAD R3, R5, UR15, R3 ;  /* 0x0000000f05038c24 */ /* 0x000fe2000f8e0203 */
[----:B------:R-:W-:Y:S01]  /*0580*/  LOP3.LUT R80, R64, 0x80, RZ, 0xfc, !PT ;  /* 0x0000008040507812 */ /* 0x000fe200078efcff */
[----:B0-----:R-:W-:-:S04]  /*0590*/  IMAD.WIDE.U32 R4, R10, UR15, R64 ;  /* 0x0000000f0a047c25 */ /* 0x001fc8000f8e0040 */
[----:B------:R-:W-:Y:S01]  /*05a0*/  IMAD R5, R11, UR15, R5 ;  /* 0x0000000f0b057c24 */ /* 0x000fe2000f8e0205 */
[----:B------:R-:W-:Y:S01]  /*05b0*/  CS2R R10, SRZ ;  /* 0x00000000000a7805 */ /* 0x000fe2000001ff00 */
[----:B--2---:R-:W-:-:S04]  /*05c0*/  @!P0 IMAD.WIDE.U32 R2, R8, UR17, R2 ;  /* 0x0000001108028c25 */ /* 0x004fc8000f8e0002 */
[----:B---3--:R-:W-:-:S04]  /*05d0*/  IMAD.WIDE.U32 R12, R14, UR17, R4 ;  /* 0x000000110e0c7c25 */ /* 0x008fc8000f8e0004 */
[----:B------:R-:W-:Y:S01]  /*05e0*/  @!P0 IMAD R0, R9, UR17, R3 ;  /* 0x0000001109008c24 */ /* 0x000fe2000f8e0203 */
[----:B------:R-:W-:Y:S01]  /*05f0*/  CS2R R8, SRZ ;  /* 0x0000000000087805 */ /* 0x000fe2000001ff00 */
[----:B------:R-:W-:Y:S01]  /*0600*/  IMAD R15, R15, UR17, R13 ;  /* 0x000000110f0f7c24 */ /* 0x000fe2000f8e020d */
[----:B------:R-:W-:Y:S06]  /*0610*/  @P3 BRA `(.L_x_88) ;  /* 0x0000000000383947 */ /* 0x000fec0003800000 */
[----:B------:R-:W0:Y:S01]  /*0620*/  LDCU.64 UR8, c[0x0][0x398] ;  /* 0x00007300ff0877ac */ /* 0x000e220008000a00 */
[----:B------:R-:W-:Y:S01]  /*0630*/  MOV R14, R12 ;  /* 0x0000000c000e7202 */ /* 0x000fe20000000f00 */
[----:B------:R-:W1:Y:S01]  /*0640*/  LDCU UR6, c[0x0][0x38c] ;  /* 0x00007180ff0677ac */ /* 0x000e620008000800 */
[----:B------:R-:W2:Y:S01]  /*0650*/  LDCU.64 UR10, c[0x0][0x380] ;  /* 0x00007000ff0a77ac */ /* 0x000ea20008000a00 */
[----:B0-----:R-:W-:Y:S02]  /*0660*/  IMAD R7, R67, UR8, RZ ;  /* 0x0000000843077c24 */ /* 0x001fe4000f8e02ff */
[----:B------:R-:W-:Y:S01]  /*0670*/  IMAD.WIDE.U32 R4, R66, UR8, R14 ;  /* 0x0000000842047c25 */ /* 0x000fe2000f8e000e */
[----:B-1----:R-:W-:-:S03]  /*0680*/  ISETP.GE.AND P4, PT, R64, UR6, PT ;  /* 0x0000000640007c0c */ /* 0x002fc6000bf86270 */
[----:B------:R-:W-:Y:S01]  /*0690*/  IMAD R7, R66, UR9, R7 ;  /* 0x0000000942077c24 */ /* 0x000fe2000f8e0207 */
[----:B------:R-:W-:Y:S02]  /*06a0*/  ISETP.GE.AND P5, PT, R80, UR6, PT ;  /* 0x0000000650007c0c */ /* 0x000fe4000bfa6270 */
[----:B--2---:R-:W-:Y:S02]  /*06b0*/  LEA R6, P6, R4, UR10, 0x1 ;  /* 0x0000000a04067c11 */ /* 0x004fe4000f8c08ff */
[----:B------:R-:W-:-:S04]  /*06c0*/  IADD3 R5, PT, PT, R5, R7, RZ ;  /* 0x0000000705057210 */ /* 0x000fc80007ffe0ff */
[----:B------:R-:W-:-:S05]  /*06d0*/  LEA.HI.X R7, R4, UR11, R5, 0x1, P6 ;  /* 0x0000000b04077c11 */ /* 0x000fca000b0f0c05 */
[----:B------:R0:W5:Y:S04]  /*06e0*/  @!P4 LDG.E.128 R72, desc[UR12][R6.64] ;  /* 0x0000000c0648c981 */ /* 0x000168000c1e1d00 */
[----:B------:R0:W5:Y:S02]  /*06f0*/  @!P5 LDG.E.128 R44, desc[UR12][R6.64+0x100] ;  /* 0x0001000c062cd981 */ /* 0x000164000c1e1d00 */
.L_x_88:
[----:B------:R-:W-:Y:S05]  /*0700*/  BSYNC.RECONVERGENT B0 ;  /* 0x0000000000007941 */ /* 0x000fea0003800200 */
.L_x_87:
[----:B------:R-:W-:Y:S04]  /*0710*/  BSSY.RECONVERGENT B0, `(.L_x_89) ;  /* 0x0000013000007945 */ /* 0x000fe80003800200 */
[----:B------:R-:W-:Y:S05]  /*0720*/  @P1 BRA `(.L_x_90) ;  /* 0x0000000000441947 */ /* 0x000fea0003800000 */
[----:B------:R-:W1:Y:S01]  /*0730*/  LDCU.64 UR8, c[0x0][0x398] ;  /* 0x00007300ff0877ac */ /* 0x000e620008000a00 */
[----:B0-----:R-:W-:Y:S02]  /*0740*/  IADD3 R7, P4, PT, R66, 0x10, RZ ;  /* 0x0000001042077810 */ /* 0x001fe40007f9e0ff */
[----:B------:R-:W-:Y:S01]  /*0750*/  MOV R5, R15 ;  /* 0x0000000f00057202 */ /* 0x000fe20000000f00 */
[----:B------:R-:W0:Y:S01]  /*0760*/  LDCU UR6, c[0x0][0x38c] ;  /* 0x00007180ff0677ac */ /* 0x000e220008000800 */
[----:B------:R-:W-:Y:S01]  /*0770*/  IADD3.X R4, PT, PT, RZ, R67, RZ, P4, !PT ;  /* 0x00000043ff047210 */ /* 0x000fe200027fe4ff */
[----:B------:R-:W2:Y:S04]  /*0780*/  LDCU.64 UR10, c[0x0][0x380] ;  /* 0x00007000ff0a77ac */ /* 0x000ea80008000a00 */
[----:B-1----:R-:W-:Y:S01]  /*0790*/  IMAD R6, R4, UR8, RZ ;  /* 0x0000000804067c24 */ /* 0x002fe2000f8e02ff */
[----:B------:R-:W-:-:S02]  /*07a0*/  MOV R4, R12 ;  /* 0x0000000c00047202 */ /* 0x000fc40000000f00 */
[----:B0-----:R-:W-:-:S03]  /*07b0*/  ISETP.GE.AND P5, PT, R64, UR6, PT ;  /* 0x0000000640007c0c */ /* 0x001fc6000bfa6270 */
[----:B------:R-:W-:Y:S01]  /*07c0*/  IMAD.WIDE.U32 R4, R7, UR8, R4 ;  /* 0x0000000807047c25 */ /* 0x000fe2000f8e0004 */
[----:B------:R-:W-:-:S03]  /*07d0*/  ISETP.GE.AND P6, PT, R80, UR6, PT ;  /* 0x0000000650007c0c */ /* 0x000fc6000bfc6270 */
[----:B------:R-:W-:Y:S01]  /*07e0*/  IMAD R7, R7, UR9, R6 ;  /* 0x0000000907077c24 */ /* 0x000fe2000f8e0206 */
[----:B--2---:R-:W-:-:S04]  /*07f0*/  LEA R6, P4, R4, UR10, 0x1 ;  /* 0x0000000a04067c11 */ /* 0x004fc8000f8808ff */
[----:B------:R-:W-:-:S04]  /*0800*/  IADD3 R5, PT, PT, R5, R7, RZ ;  /* 0x0000000705057210 */ /* 0x000fc80007ffe0ff */
[----:B------:R-:W-:-:S05]  /*0810*/  LEA.HI.X R7, R4, UR11, R5, 0x1, P4 ;  /* 0x0000000b04077c11 */ /* 0x000fca000a0f0c05 */
[----:B------:R1:W5:Y:S04]  /*0820*/  @!P5 LDG.E.128 R56, desc[UR12][R6.64] ;  /* 0x0000000c0638d981 */ /* 0x000368000c1e1d00 */
[----:B------:R1:W5:Y:S02]  /*0830*/  @!P6 LDG.E.128 R36, desc[UR12][R6.64+0x100] ;  /* 0x0001000c0624e981 */ /* 0x000364000c1e1d00 */
.L_x_90:
[----:B------:R-:W-:Y:S05]  /*0840*/  BSYNC.RECONVERGENT B0 ;  /* 0x0000000000007941 */ /* 0x000fea0003800200 */
.L_x_89:
[----:B------:R-:W-:Y:S04]  /*0850*/  BSSY.RECONVERGENT B0, `(.L_x_91) ;  /* 0x0000013000007945 */ /* 0x000fe80003800200 */
[----:B------:R-:W-:Y:S05]  /*0860*/  @P2 BRA `(.L_x_92) ;  /* 0x0000000000442947 */ /* 0x000fea0003800000 */
[----:B------:R-:W2:Y:S01]  /*0870*/  LDCU.64 UR8, c[0x0][0x398] ;  /* 0x00007300ff0877ac */ /* 0x000ea20008000a00 */
[----:B01----:R-:W-:Y:S02]  /*0880*/  IADD3 R7, P4, PT, R66, 0x20, RZ ;  /* 0x0000002042077810 */ /* 0x003fe40007f9e0ff */
[----:B------:R-:W-:Y:S01]  /*0890*/  MOV R5, R15 ;  /* 0x0000000f00057202 */ /* 0x000fe20000000f00 */
[----:B------:R-:W0:Y:S01]  /*08a0*/  LDCU UR6, c[0x0][0x38c] ;  /* 0x00007180ff0677ac */ /* 0x000e220008000800 */
[----:B------:R-:W-:Y:S01]  /*08b0*/  IADD3.X R4, PT, PT, RZ, R67, RZ, P4, !PT ;  /* 0x00000043ff047210 */ /* 0x000fe200027fe4ff */
[----:B------:R-:W1:Y:S04]  /*08c0*/  LDCU.64 UR10, c[0x0][0x380] ;  /* 0x00007000ff0a77ac */ /* 0x000e680008000a00 */
[----:B--2---:R-:W-:Y:S01]  /*08d0*/  IMAD R6, R4, UR8, RZ ;  /* 0x0000000804067c24 */ /* 0x004fe2000f8e02ff */
[----:B------:R-:W-:-:S02]  /*08e0*/  MOV R4, R12 ;  /* 0x0000000c00047202 */ /* 0x000fc40000000f00 */
[----:B0-----:R-:W-:-:S03]  /*08f0*/  ISETP.GE.AND P5, PT, R64, UR6, PT ;  /* 0x0000000640007c0c */ /* 0x001fc6000bfa6270 */
[----:B------:R-:W-:Y:S01]  /*0900*/  IMAD.WIDE.U32 R4, R7, UR8, R4 ;  /* 0x0000000807047c25 */ /* 0x000fe2000f8e0004 */
[----:B------:R-:W-:-:S03]  /*0910*/  ISETP.GE.AND P6, PT, R80, UR6, PT ;  /* 0x0000000650007c0c */ /* 0x000fc6000bfc6270 */
[----:B------:R-:W-:Y:S01]  /*0920*/  IMAD R7, R7, UR9, R6 ;  /* 0x0000000907077c24 */ /* 0x000fe2000f8e0206 */
[----:B-1----:R-:W-:-:S04]  /*0930*/  LEA R6, P4, R4, UR10, 0x1 ;  /* 0x0000000a04067c11 */ /* 0x002fc8000f8808ff */
[----:B------:R-:W-:-:S04]  /*0940*/  IADD3 R5, PT, PT, R5, R7, RZ ;  /* 0x0000000705057210 */ /* 0x000fc80007ffe0ff */
[----:B------:R-:W-:-:S05]  /*0950*/  LEA.HI.X R7, R4, UR11, R5, 0x1, P4 ;  /* 0x0000000b04077c11 */ /* 0x000fca000a0f0c05 */
[----:B------:R2:W5:Y:S04]  /*0960*/  @!P5 LDG.E.128 R8, desc[UR12][R6.64] ;  /* 0x0000000c0608d981 */ /* 0x000568000c1e1d00 */
[----:B------:R2:W5:Y:S02]  /*0970*/  @!P6 LDG.E.128 R28, desc[UR12][R6.64+0x100] ;  /* 0x0001000c061ce981 */ /* 0x000564000c1e1d00 */
.L_x_92:
[----:B------:R-:W-:Y:S05]  /*0980*/  BSYNC.RECONVERGENT B0 ;  /* 0x0000000000007941 */ /* 0x000fea0003800200 */
.L_x_91:
[----:B------:R-:W-:Y:S01]  /*0990*/  ISETP.GE.AND P4, PT, R16, UR18, PT ;  /* 0x0000001210007c0c */ /* 0x000fe2000bf86270 */
[----:B------:R-:W-:Y:S01]  /*09a0*/  BSSY.RECONVERGENT B0, `(.L_x_93) ;  /* 0x0000016000007945 */ /* 0x000fe20003800200 */
[----:B------:R-:W-:Y:S02]  /*09b0*/  CS2R R4, SRZ ;  /* 0x0000000000047805 */ /* 0x000fe4000001ff00 */
[----:B012---:R-:W-:Y:S02]  /*09c0*/  CS2R R6, SRZ ;  /* 0x0000000000067805 */ /* 0x007fe4000001ff00 */
[----:B------:R-:W-:Y:S02]  /*09d0*/  CS2R R20, SRZ ;  /* 0x0000000000147805 */ /* 0x000fe4000001ff00 */
[----:B------:R-:W-:-:S05]  /*09e0*/  CS2R R22, SRZ ;  /* 0x0000000000167805 */ /* 0x000fca000001ff00 */
[----:B------:R-:W-:Y:S05]  /*09f0*/  @P4 BRA `(.L_x_94) ;  /* 0x0000000000404947 */ /* 0x000fea0003800000 */
[----:B------:R-:W0:Y:S01]  /*0a00*/  LDCU.64 UR8, c[0x0][0x398] ;  /* 0x00007300ff0877ac */ /* 0x000e220008000a00 */
[----:B------:R-:W-:Y:S01]  /*0a10*/  IADD3 R17, P5, PT, R66, 0x30, RZ ;  /* 0x0000003042117810 */ /* 0x000fe20007fbe0ff */
[----:B------:R-:W1:Y:S03]  /*0a20*/  LDCU.64 UR10, c[0x0][0x380] ;  /* 0x00007000ff0a77ac */ /* 0x000e660008000a00 */
[----:B------:R-:W-:Y:S01]  /*0a30*/  IADD3.X R13, PT, PT, RZ, R67, RZ, P5, !PT ;  /* 0x00000043ff0d7210 */ /* 0x000fe20002ffe4ff */
[----:B------:R-:W2:Y:S04]  /*0a40*/  LDCU UR6, c[0x0][0x38c] ;  /* 0x00007180ff0677ac */ /* 0x000ea80008000800 */
[----:B0-----:R-:W-:Y:S01]  /*0a50*/  IMAD R14, R13, UR8, RZ ;  /* 0x000000080d0e7c24 */ /* 0x001fe2000f8e02ff */
[----:B------:R-:W-:-:S03]  /*0a60*/  MOV R13, R15 ;  /* 0x0000000f000d7202 */ /* 0x000fc60000000f00 */
[----:B------:R-:W-:Y:S01]  /*0a70*/  IMAD.WIDE.U32 R12, R17, UR8, R12 ;  /* 0x00000008110c7c25 */ /* 0x000fe2000f8e000c */
[----:B--2---:R-:W-:-:S03]  /*0a80*/  ISETP.GE.AND P5, PT, R64, UR6, PT ;  /* 0x0000000640007c0c */ /* 0x004fc6000bfa6270 */
[----:B------:R-:W-:Y:S01]  /*0a90*/  IMAD R17, R17, UR9, R14 ;  /* 0x0000000911117c24 */ /* 0x000fe2000f8e020e */
[----:B-1----:R-:W-:-:S04]  /*0aa0*/  LEA R14, P6, R12, UR10, 0x1 ;  /* 0x0000000a0c0e7c11 */ /* 0x002fc8000f8c08ff */
[----:B------:R-:W-:-:S04]  /*0ab0*/  IADD3 R13, PT, PT, R13, R17, RZ ;  /* 0x000000110d0d7210 */ /* 0x000fc80007ffe0ff */
[----:B------:R-:W-:Y:S02]  /*0ac0*/  LEA.HI.X R15, R12, UR11, R13, 0x1, P6 ;  /* 0x0000000b0c0f7c11 */ /* 0x000fe4000b0f0c0d */
[----:B------:R-:W-:-:S03]  /*0ad0*/  ISETP.GE.AND P6, PT, R80, UR6, PT ;  /* 0x0000000650007c0c */ /* 0x000fc6000bfc6270 */
[----:B------:R0:W5:Y:S10]  /*0ae0*/  @!P5 LDG.E.128 R4, desc[UR12][R14.64] ;  /* 0x0000000c0e04d981 */ /* 0x000174000c1e1d00 */
[----:B------:R0:W5:Y:S02]  /*0af0*/  @!P6 LDG.E.128 R20, desc[UR12][R14.64+0x100] ;  /* 0x0001000c0e14e981 */ /* 0x000164000c1e1d00 */
.L_x_94:
[----:B------:R-:W-:Y:S05]  /*0b00*/  BSYNC.RECONVERGENT B0 ;  /* 0x0000000000007941 */ /* 0x000fea0003800200 */
.L_x_93:
[----:B0-----:R-:W0:Y:S01]  /*0b10*/  LDC.64 R14, c[0x0][0x3c0] ;  /* 0x0000f000ff0e7b82 */ /* 0x001e220000000a00 */
[----:B------:R-:W-:Y:S01]  /*0b20*/  BSSY.RECONVERGENT B0, `(.L_x_95) ;  /* 0x0000024000007945 */ /* 0x000fe20003800200 */
[----:B------:R-:W-:Y:S02]  /*0b30*/  CS2R R60, SRZ ;  /* 0x00000000003c7805 */ /* 0x000fe4000001ff00 */
[----:B------:R-:W-:Y:S02]  /*0b40*/  CS2R R62, SRZ ;  /* 0x00000000003e7805 */ /* 0x000fe4000001ff00 */
[----:B------:R-:W-:Y:S02]  /*0b50*/  CS2R R48, SRZ ;  /* 0x0000000000307805 */ /* 0x000fe4000001ff00 */
[----:B------:R-:W-:Y:S02]  /*0b60*/  CS2R R50, SRZ ;  /* 0x0000000000327805 */ /* 0x000fe4000001ff00 */
[----:B------:R-:W-:-:S02]  /*0b70*/  CS2R R40, SRZ ;  /* 0x0000000000287805 */ /* 0x000fc4000001ff00 */
[----:B------:R-:W-:Y:S01]  /*0b80*/  CS2R R42, SRZ ;  /* 0x00000000002a7805 */ /* 0x000fe2000001ff00 */
[----:B------:R-:W1:Y:S01]  /*0b90*/  LDC.64 R70, c[0x0][0x3c8] ;  /* 0x0000f200ff467b82 */ /* 0x000e620000000a00 */
[----:B------:R-:W-:Y:S02]  /*0ba0*/  CS2R R52, SRZ ;  /* 0x0000000000347805 */ /* 0x000fe4000001ff00 */
[----:B------:R-:W-:Y:S02]  /*0bb0*/  CS2R R54, SRZ ;  /* 0x0000000000367805 */ /* 0x000fe4000001ff00 */
[----:B------:R-:W-:Y:S02]  /*0bc0*/  CS2R R32, SRZ ;  /* 0x0000000000207805 */ /* 0x000fe4000001ff00 */
[----:B------:R-:W-:Y:S02]  /*0bd0*/  CS2R R34, SRZ ;  /* 0x0000000000227805 */ /* 0x000fe4000001ff00 */
[----:B------:R-:W-:-:S02]  /*0be0*/  CS2R R16, SRZ ;  /* 0x0000000000107805 */ /* 0x000fc4000001ff00 */
[----:B------:R-:W-:Y:S02]  /*0bf0*/  CS2R R18, SRZ ;  /* 0x0000000000127805 */ /* 0x000fe4000001ff00 */
[----:B------:R-:W-:Y:S02]  /*0c00*/  CS2R R24, SRZ ;  /* 0x0000000000187805 */ /* 0x000fe4000001ff00 */
[----:B------:R-:W-:Y:S01]  /*0c10*/  CS2R R26, SRZ ;  /* 0x00000000001a7805 */ /* 0x000fe2000001ff00 */
[----:B0-----:R-:W-:-:S04]  /*0c20*/  IMAD.WIDE.U32 R12, R14, UR15, R64 ;  /* 0x0000000f0e0c7c25 */ /* 0x001fc8000f8e0040 */
[----:B------:R-:W-:Y:S01]  /*0c30*/  IMAD R13, R15, UR15, R13 ;  /* 0x0000000f0f0d7c24 */ /* 0x000fe2000f8e020d */
[----:B------:R-:W-:Y:S01]  /*0c40*/  CS2R R14, SRZ ;  /* 0x00000000000e7805 */ /* 0x000fe2000001ff00 */
[----:B-1----:R-:W-:Y:S01]  /*0c50*/  IMAD.WIDE.U32 R68, R70, UR17, R12 ;  /* 0x0000001146447c25 */ /* 0x002fe2000f8e000c */
[----:B------:R-:W-:-:S03]  /*0c60*/  CS2R R12, SRZ ;  /* 0x00000000000c7805 */ /* 0x000fc6000001ff00 */
[----:B------:R-:W-:Y:S01]  /*0c70*/  IMAD R71, R71, UR17, R69 ;  /* 0x0000001147477c24 */ /* 0x000fe2000f8e0245 */
[----:B------:R-:W-:Y:S06]  /*0c80*/  @P3 BRA `(.L_x_96) ;  /* 0x0000000000343947 */ /* 0x000fec0003800000 */
[----:B------:R-:W0:Y:S01]  /*0c90*/  LDCU.128 UR8, c[0x0][0x3b0] ;  /* 0x00007600ff0877ac */ /* 0x000e220008000c00 */
[----:B------:R-:W-:Y:S01]  /*0ca0*/  MOV R70, R68 ;  /* 0x0000004400467202 */ /* 0x000fe20000000f00 */
[----:B------:R-:W1:Y:S01]  /*0cb0*/  LDCU UR6, c[0x0][0x38c] ;  /* 0x00007180ff0677ac */ /* 0x000e620008000800 */
[----:B0-----:R-:W-:-:S03]  /*0cc0*/  IMAD R79, R67, UR10, RZ ;  /* 0x0000000a434f7c24 */ /* 0x001fc6000f8e02ff */
[----:B------:R-:W-:Y:S01]  /*0cd0*/  IMAD.WIDE.U32 R76, R66, UR10, R70 ;  /* 0x0000000a424c7c25 */ /* 0x000fe2000f8e0046 */
[----:B-1----:R-:W-:-:S03]  /*0ce0*/  ISETP.GE.AND P5, PT, R64, UR6, PT ;  /* 0x0000000640007c0c */ /* 0x002fc6000bfa6270 */
[----:B------:R-:W-:Y:S01]  /*0cf0*/  IMAD R79, R66, UR11, R79 ;  /* 0x0000000b424f7c24 */ /* 0x000fe2000f8e024f */
[----:B------:R-:W-:Y:S02]  /*0d00*/  ISETP.GE.AND P6, PT, R80, UR6, PT ;  /* 0x0000000650007c0c */ /* 0x000fe4000bfc6270 */
[----:B------:R-:W-:Y:S02]  /*0d10*/  LEA R78, P3, R76, UR8, 0x1 ;  /* 0x000000084c4e7c11 */ /* 0x000fe4000f8608ff */
[----:B------:R-:W-:-:S04]  /*0d20*/  IADD3 R77, PT, PT, R77, R79, RZ ;  /* 0x0000004f4d4d7210 */ /* 0x000fc80007ffe0ff */
[----:B------:R-:W-:-:S05]  /*0d30*/  LEA.HI.X R79, R76, UR9, R77, 0x1, P3 ;  /* 0x000000094c4f7c11 */ /* 0x000fca00098f0c4d */
[----:B------:R0:W5:Y:S04]  /*0d40*/  @!P5 LDG.E.128 R60, desc[UR12][R78.64] ;  /* 0x0000000c4e3cd981 */ /* 0x000168000c1e1d00 */
[----:B------:R0:W5:Y:S02]  /*0d50*/  @!P6 LDG.E.128 R48, desc[UR12][R78.64+0x100] ;  /* 0x0001000c4e30e981 */ /* 0x000164000c1e1d00 */
.L_x_96:
[----:B------:R-:W-:Y:S05]  /*0d60*/  BSYNC.RECONVERGENT B0 ;  /* 0x0000000000007941 */ /* 0x000fea0003800200 */
.L_x_95:
[----:B------:R-:W-:Y:S04]  /*0d70*/  BSSY.RECONVERGENT B0, `(.L_x_97) ;  /* 0x0000012000007945 */ /* 0x000fe80003800200 */
[----:B------:R-:W-:Y:S05]  /*0d80*/  @P1 BRA `(.L_x_98) ;  /* 0x0000000000401947 */ /* 0x000fea0003800000 */
[----:B------:R-:W1:Y:S01]  /*0d90*/  LDCU.128 UR8, c[0x0][0x3b0] ;  /* 0x00007600ff0877ac */ /* 0x000e620008000c00 */
[----:B0-----:R-:W-:Y:S02]  /*0da0*/  IADD3 R79, P1, PT, R66, 0x10, RZ ;  /* 0x00000010424f7810 */ /* 0x001fe40007f3e0ff */
[----:B------:R-:W-:Y:S01]  /*0db0*/  MOV R76, R68 ;  /* 0x00000044004c7202 */ /* 0x000fe20000000f00 */
[----:B------:R-:W0:Y:S01]  /*0dc0*/  LDCU UR6, c[0x0][0x38c] ;  /* 0x00007180ff0677ac */ /* 0x000e220008000800 */
[----:B------:R-:W-:Y:S02]  /*0dd0*/  IADD3.X R78, PT, PT, RZ, R67, RZ, P1, !PT ;  /* 0x00000043ff4e7210 */ /* 0x000fe40000ffe4ff */
        /* <DEDUP_REMOVED lines=11> */
.L_x_98:
[----:B------:R-:W-:Y:S05]  /*0e90*/  BSYNC.RECONVERGENT B0 ;  /* 0x0000000000007941 */ /* 0x000fea0003800200 */
.L_x_97:
[----:B------:R-:W-:Y:S04]  /*0ea0*/  BSSY.RECONVERGENT B0, `(.L_x_99) ;  /* 0x0000012000007945 */ /* 0x000fe80003800200 */
[----:B------:R-:W-:Y:S05]  /*0eb0*/  @P2 BRA `(.L_x_100) ;  /* 0x0000000000402947 */ /* 0x000fea0003800000 */
[----:B------:R-:W2:Y:S01]  /*0ec0*/  LDCU.128 UR8, c[0x0][0x3b0] ;  /* 0x00007600ff0877ac */ /* 0x000ea20008000c00 */
[----:B01----:R-:W-:Y:S02]  /*0ed0*/  IADD3 R79, P1, PT, R66, 0x20, RZ ;  /* 0x00000020424f7810 */ /* 0x003fe40007f3e0ff */
[----:B------:R-:W-:Y:S01]  /*0ee0*/  MOV R76, R68 ;  /* 0x00000044004c7202 */ /* 0x000fe20000000f00 */
[----:B------:R-:W0:Y:S01]  /*0ef0*/  LDCU UR6, c[0x0][0x38c] ;  /* 0x00007180ff0677ac */ /* 0x000e220008000800 */
[----:B------:R-:W-:Y:S02]  /*0f00*/  IADD3.X R78, PT, PT, RZ, R67, RZ, P1, !PT ;  /* 0x00000043ff4e7210 */ /* 0x000fe40000ffe4ff */
        /* <DEDUP_REMOVED lines=11> */
.L_x_100:
[----:B------:R-:W-:Y:S05]  /*0fc0*/  BSYNC.RECONVERGENT B0 ;  /* 0x0000000000007941 */ /* 0x000fea0003800200 */
.L_x_99:
[----:B------:R-:W-:Y:S04]  /*0fd0*/  BSSY.RECONVERGENT B0, `(.L_x_101) ;  /* 0x0000012000007945 */ /* 0x000fe80003800200 */
[----:B------:R-:W-:Y:S05]  /*0fe0*/  @P4 BRA `(.L_x_102) ;  /* 0x0000000000404947 */ /* 0x000fea0003800000 */
[----:B------:R-:W3:Y:S01]  /*0ff0*/  LDCU.128 UR8, c[0x0][0x3b0] ;  /* 0x00007600ff0877ac */ /* 0x000ee20008000c00 */
[----:B------:R-:W-:Y:S02]  /*1000*/  IADD3 R69, P1, PT, R66, 0x30, RZ ;  /* 0x0000003042457810 */ /* 0x000fe40007f3e0ff */
[----:B------:R-:W-:Y:S01]  /*1010*/  MOV R66, R68 ;  /* 0x0000004400427202 */ /* 0x000fe20000000f00 */
[----:B------:R-:W4:Y:S01]  /*1020*/  LDCU UR6, c[0x0][0x38c] ;  /* 0x00007180ff0677ac */ /* 0x000f220008000800 */
[----:B------:R-:W-:Y:S02]  /*1030*/  IADD3.X R65, PT, PT, RZ, R67, RZ, P1, !PT ;  /* 0x00000043ff417210 */ /* 0x000fe40000ffe4ff */
[----:B------:R-:W-:-:S03]  /*1040*/  MOV R67, R71 ;  /* 0x0000004700437202 */ /* 0x000fc60000000f00 */
        /* <DEDUP_REMOVED lines=10> */
.L_x_102:
[----:B------:R-:W-:Y:S05]  /*10f0*/  BSYNC.RECONVERGENT B0 ;  /* 0x0000000000007941 */ /* 0x000fea0003800200 */
.L_x_101:
[----:B---3-5:R-:W-:Y:S02]  /*1100*/  HADD2.F32 R64, -RZ, R60.H0_H0 ;  /* 0x2000003cff407230 */ /* 0x028fe40000004100 */
[----:B------:R-:W-:Y:S02]  /*1110*/  HADD2.F32 R65, -RZ, R72.H1_H1 ;  /* 0x30000048ff417230 */ /* 0x000fe40000004100 */
[----:B------:R-:W-:Y:S02]  /*1120*/  HADD2.F32 R60, -RZ, R60.H1_H1 ;  /* 0x3000003cff3c7230 */ /* 0x000fe40000004100 */
[----:B------:R-:W-:Y:S02]  /*1130*/  HADD2.F32 R84, -RZ, R56.H1_H1 ;  /* 0x30000038ff547230 */ /* 0x000fe40000004100 */
[----:B------:R-:W-:Y:S02]  /*1140*/  HADD2.F32 R89, -RZ, R12.H1_H1 ;  /* 0x3000000cff597230 */ /* 0x000fe40000004100 */
[----:B------:R-:W-:Y:S01]  /*1150*/  FMUL.FTZ R116, R65, R60 ;  /* 0x0000003c41747220 */ /* 0x000fe20000410000 */
[----:B------:R-:W-:-:S02]  /*1160*/  HADD2.F32 R80, -RZ, R48.H0_H0 ;  /* 0x20000030ff507230 */ /* 0x000fc40000004100 */
[----:B------:R-:W-:Y:S02]  /*1170*/  HADD2.F32 R81, -RZ, R48.H1_H1 ;  /* 0x30000030ff517230 */ /* 0x000fe40000004100 */
[----:B------:R-:W-:Y:S01]  /*1180*/  FMUL.FTZ R114, R84, R89 ;  /* 0x0000005954727220 */ /* 0x000fe20000410000 */
[--C-:B012---:R-:W-:Y:S02]  /*1190*/  HADD2.F32 R79, -RZ, R49.reuse.H0_H0 ;  /* 0x20000031ff4f7230 */ /* 0x107fe40000004100 */
[----:B------:R-:W-:Y:S02]  /*11a0*/  HADD2.F32 R82, -RZ, R49.H1_H1 ;  /* 0x30000031ff527230 */ /* 0x000fe40000004100 */
[--C-:B------:R-:W-:Y:S02]  /*11b0*/  HADD2.F32 R48, -RZ, R50.reuse.H0_H0 ;  /* 0x20000032ff307230 */ /* 0x100fe40000004100 */
[----:B------:R-:W-:Y:S02]  /*11c0*/  HADD2.F32 R83, -RZ, R50.H1_H1 ;  /* 0x30000032ff537230 */ /* 0x000fe40000004100 */
[----:B------:R-:W-:-:S02]  /*11d0*/  HADD2.F32 R49, -RZ, R51.H0_H0 ;  /* 0x20000033ff317230 */ /* 0x000fc40000004100 */
[----:B------:R-:W-:Y:S02]  /*11e0*/  HADD2.F32 R50, -RZ, R51.H1_H1 ;  /* 0x30000033ff327230 */ /* 0x000fe40000004100 */
[----:B------:R-:W-:Y:S02]  /*11f0*/  HADD2.F32 R112, -RZ, R8.H1_H1 ;  /* 0x30000008ff707230 */ /* 0x000fe40000004100 */
[----:B------:R-:W-:Y:S02]  /*1200*/  HADD2.F32 R109, -RZ, R52.H1_H1 ;  /* 0x30000034ff6d7230 */ /* 0x000fe40000004100 */
[----:B------:R-:W-:Y:S02]  /*1210*/  HADD2.F32 R67, -RZ, R72.H0_H0 ;  /* 0x20000048ff437230 */ /* 0x000fe40000004100 */
[----:B------:R-:W-:Y:S02]  /*1220*/  HADD2.F32 R51, -RZ, R56.H0_H0 ;  /* 0x20000038ff337230 */ /* 0x000fe40000004100 */
[----:B------:R-:W-:Y:S01]  /*1230*/  FMUL.FTZ R112, R112, R109 ;  /* 0x0000006d70707220 */ /* 0x000fe20000410000 */
[----:B------:R-:W-:-:S02]  /*1240*/  HADD2.F32 R88, -RZ, R12.H0_H0 ;  /* 0x2000000cff587230 */ /* 0x000fc40000004100 */
[----:B------:R-:W-:Y:S01]  /*1250*/  FFMA.FTZ R67, R67, R64, R116 ;  /* 0x0000004043437223 */ /* 0x000fe20000010074 */
[--C-:B------:R-:W-:Y:S02]  /*1260*/  HADD2.F32 R95, -RZ, R40.reuse.H0_H0 ;  /* 0x20000028ff5f7230 */ /* 0x100fe40000004100 */
[----:B------:R-:W-:Y:S02]  /*1270*/  HADD2.F32 R97, -RZ, R40.H1_H1 ;  /* 0x30000028ff617230 */ /* 0x000fe40000004100 */
[----:B------:R-:W-:Y:S01]  /*1280*/  FFMA.FTZ R51, R51, R88, R114 ;  /* 0x0000005833337223 */ /* 0x000fe20000010072 */
[--C-:B------:R-:W-:Y:S02]  /*1290*/  HADD2.F32 R40, -RZ, R41.reuse.H0_H0 ;  /* 0x20000029ff287230 */ /* 0x100fe40000004100 */
[----:B------:R-:W-:Y:S02]  /*12a0*/  HADD2.F32 R98, -RZ, R41.H1_H1 ;  /* 0x30000029ff627230 */ /* 0x000fe40000004100 */
[----:B------:R-:W-:-:S02]  /*12b0*/  HADD2.F32 R96, -RZ, R42.H0_H0 ;  /* 0x2000002aff607230 */ /* 0x000fc40000004100 */
[----:B------:R-:W-:Y:S02]  /*12c0*/  HADD2.F32 R99, -RZ, R42.H1_H1 ;  /* 0x3000002aff637230 */ /* 0x000fe40000004100 */
[----:B------:R-:W-:Y:S02]  /*12d0*/  HADD2.F32 R110, -RZ, R4.H1_H1 ;  /* 0x30000004ff6e7230 */ /* 0x000fe40000004100 */
[----:B------:R-:W-:Y:S02]  /*12e0*/  HADD2.F32 R111, -RZ, R16.H1_H1 ;  /* 0x30000010ff6f7230 */ /* 0x000fe40000004100 */
[--C-:B------:R-:W-:Y:S02]  /*12f0*/  HADD2.F32 R41, -RZ, R43.reuse.H0_H0 ;  /* 0x2000002bff297230 */ /* 0x100fe40000004100 */
[----:B------:R-:W-:Y:S02]  /*1300*/  HADD2.F32 R42, -RZ, R43.H1_H1 ;  /* 0x3000002bff2a7230 */ /* 0x000fe40000004100 */
[----:B------:R-:W-:-:S02]  /*1310*/  HADD2.F32 R43, -RZ, R8.H0_H0 ;  /* 0x20000008ff2b7230 */ /* 0x000fc40000004100 */
[----:B------:R-:W-:Y:S02]  /*1320*/  HADD2.F32 R102, -RZ, R52.H0_H0 ;  /* 0x20000034ff667230 */ /* 0x000fe40000004100 */
[--C-:B------:R-:W-:Y:S02]  /*1330*/  HADD2.F32 R60, -RZ, R32.reuse.H0_H0 ;  /* 0x20000020ff3c7230 */ /* 0x100fe40000004100 */
[----:B------:R-:W-:Y:S02]  /*1340*/  HADD2.F32 R89, -RZ, R32.H1_H1 ;  /* 0x30000020ff597230 */ /* 0x000fe40000004100 */
[--C-:B------:R-:W-:Y:S02]  /*1350*/  HADD2.F32 R65, -RZ, R33.reuse.H0_H0 ;  /* 0x20000021ff417230 */ /* 0x100fe40000004100 */
[----:B------:R-:W-:Y:S02]  /*1360*/  HADD2.F32 R84, -RZ, R33.H1_H1 ;  /* 0x30000021ff547230 */ /* 0x000fe40000004100 */
[----:B------:R-:W-:-:S02]  /*1370*/  HADD2.F32 R32, -RZ, R34.H0_H0 ;  /* 0x20000022ff207230 */ /* 0x000fc40000004100 */
[----:B------:R-:W-:Y:S02]  /*1380*/  HADD2.F32 R109, -RZ, R34.H1_H1 ;  /* 0x30000022ff6d7230 */ /* 0x000fe40000004100 */
[--C-:B------:R-:W-:Y:S02]  /*1390*/  HADD2.F32 R33, -RZ, R35.reuse.H0_H0 ;  /* 0x20000023ff217230 */ /* 0x100fe40000004100 */
[----:B------:R-:W-:Y:S02]  /*13a0*/  HADD2.F32 R34, -RZ, R35.H1_H1 ;  /* 0x30000023ff227230 */ /* 0x000fe40000004100 */
[----:B------:R-:W-:Y:S01]  /*13b0*/  FMUL.FTZ R35, R110, R111 ;  /* 0x0000006f6e237220 */ /* 0x000fe20000410000 */
[----:B------:R-:W-:Y:S02]  /*13c0*/  HADD2.F32 R116, -RZ, R4.H0_H0 ;  /* 0x20000004ff747230 */ /* 0x000fe40000004100 */
[----:B------:R-:W-:Y:S01]  /*13d0*/  FFMA.FTZ R111, R43, R102, R112 ;  /* 0x000000662b6f7223 */ /* 0x000fe20000010070 */
[----:B------:R-:W-:-:S02]  /*13e0*/  HADD2.F32 R88, -RZ, R16.H0_H0 ;  /* 0x20000010ff587230 */ /* 0x000fc40000004100 */
[--C-:B------:R-:W-:Y:S02]  /*13f0*/  HADD2.F32 R66, -RZ, R73.reuse.H0_H0 ;  /* 0x20000049ff427230 */ /* 0x100fe40000004100 */
[----:B------:R-:W-:Y:S02]  /*1400*/  HADD2.F32 R3, -RZ, R73.H1_H1 ;  /* 0x30000049ff037230 */ /* 0x000fe40000004100 */
[----:B------:R-:W-:Y:S01]  /*1410*/  FFMA.FTZ R35, R116, R88, R35 ;  /* 0x0000005874237223 */ /* 0x000fe20000010023 */
[----:B------:R-:W-:Y:S02]  /*1420*/  HADD2.F32 R73, -RZ, R61.H0_H0 ;  /* 0x2000003dff497230 */ /* 0x000fe40000004100 */
        /* <DEDUP_REMOVED lines=10> */
[----:B------:R-:W-:-:S02]  /*14d0*/  HADD2.F32 R57, -RZ, R57.H1_H1 ;  /* 0x30000039ff397230 */ /* 0x000fc40000004100 */
[----:B------:R-:W-:Y:S01]  /*14e0*/  FFMA.FTZ R4, R4, R43, R35 ;  /* 0x0000002b04047223 */ /* 0x000fe20000010023 */
[----:B------:R-:W-:Y:S02]  /*14f0*/  HADD2.F32 R12, -RZ, R13.H1_H1 ;  /* 0x3000000dff0c7230 */ /* 0x000fe40000004100 */
[----:B------:R-:W-:Y:S01]  /*1500*/  FFMA.FTZ R3, R3, R72, R88 ;  /* 0x0000004803037223 */ /* 0x000fe20000010058 */
[----:B------:R-:W-:Y:S02]  /*1510*/  HADD2.F32 R100, -RZ, R9.H1_H1 ;  /* 0x30000009ff647230 */ /* 0x000fe40000004100 */
[----:B------:R-:W-:Y:S02]  /*1520*/  HADD2.F32 R53, -RZ, R53.H1_H1 ;  /* 0x30000035ff357230 */ /* 0x000fe40000004100 */
[----:B------:R-:W-:Y:S01]  /*1530*/  FFMA.FTZ R12, R57, R12, R112 ;  /* 0x0000000c390c7223 */ /* 0x000fe20000010070 */
[----:B------:R-:W-:Y:S02]  /*1540*/  HADD2.F32 R5, -RZ, R5.H1_H1 ;  /* 0x30000005ff057230 */ /* 0x000fe40000004100 */
[----:B------:R-:W-:-:S02]  /*1550*/  HADD2.F32 R16, -RZ, R17.H1_H1 ;  /* 0x30000011ff107230 */ /* 0x000fc40000004100 */
        /* <DEDUP_REMOVED lines=37> */
[----:B------:R-:W-:-:S02]  /*17b0*/  HADD2.F32 R68, -RZ, R75.H1_H1 ;  /* 0x3000004bff447230 */ /* 0x000fc40000004100 */
[----:B------:R-:W-:Y:S02]  /*17c0*/  HADD2.F32 R75, -RZ, R63.H1_H1 ;  /* 0x3000003fff4b7230 */ /* 0x000fe40000004100 */
[----:B------:R-:W-:Y:S01]  /*17d0*/  FFMA.FTZ R110, R110, R113, R5 ;  /* 0x000000716e6e7223 */ /* 0x000fe20000010005 */
[----:B------:R-:W-:Y:S01]  /*17e0*/  HADD2.F32 R59, -RZ, R59.H1_H1 ;  /* 0x3000003bff3b7230 */ /* 0x000fe20000004100 */
[----:B------:R-:W0:Y:S01]  /*17f0*/  @!P0 LDC.64 R4, c[0x0][0x3f8] ;  /* 0x0000fe00ff048b82 */ /* 0x000e220000000a00 */
        /* <DEDUP_REMOVED lines=8> */
[----:B------:R-:W-:Y:S02]  /*1880*/  HADD2.F32 R63, -RZ, R44.H0_H0 ;  /* 0x2000002cff3f7230 */ /* 0x000fe40000004100 */
[----:B------:R-:W-:Y:S02]  /*1890*/  HADD2.F32 R14, -RZ, R36.H0_H0 ;  /* 0x20000024ff0e7230 */ /* 0x000fe40000004100 */
[----:B------:R-:W-:Y:S01]  /*18a0*/  FFMA.FTZ R18, R7, R18, R110 ;  /* 0x0000001207127223 */ /* 0x000fe2000001006e */
[----:B------:R-:W-:-:S02]  /*18b0*/  HADD2.F32 R55, -RZ, R28.H0_H0 ;  /* 0x2000001cff377230 */ /* 0x000fc40000004100 */
[----:B------:R-:W-:Y:S01]  /*18c0*/  FFMA.FTZ R63, R63, R80, R68 ;  /* 0x000000503f3f7223 */ /* 0x000fe20000010044 */
[----:B------:R-:W-:Y:S02]  /*18d0*/  HADD2.F32 R67, -RZ, R20.H0_H0 ;  /* 0x20000014ff437230 */ /* 0x000fe40000004100 */
[----:B------:R-:W-:Y:S01]  /*18e0*/  FFMA.FTZ R59, R14, R95, R59 ;  /* 0x0000005f0e3b7223 */ /* 0x000fe2000001003b */
[----:B------:R-:W-:Y:S02]  /*18f0*/  HADD2.F32 R102, -RZ, R24.H0_H0 ;  /* 0x20000018ff667230 */ /* 0x000fe40000004100 */
[----:B------:R-:W-:Y:S01]  /*1900*/  FFMA.FTZ R55, R55, R60, R10 ;  /* 0x0000003c37377223 */ /* 0x000fe2000001000a */
[----:B------:R-:W-:Y:S02]  /*1910*/  HADD2.F32 R76, -RZ, R44.H1_H1 ;  /* 0x3000002cff4c7230 */ /* 0x000fe40000004100 */
[----:B------:R-:W-:Y:S02]  /*1920*/  HADD2.F32 R36, -RZ, R36.H1_H1 ;  /* 0x30000024ff247230 */ /* 0x000fe40000004100 */
[----:B------:R-:W-:Y:S01]  /*1930*/  FFMA.FTZ R67, R67, R102, R18 ;  /* 0x0000006643437223 */ /* 0x000fe20000010012 */
[----:B------:R-:W-:-:S02]  /*1940*/  HADD2.F32 R106, -RZ, R28.H1_H1 ;  /* 0x3000001cff6a7230 */ /* 0x000fc40000004100 */
[----:B------:R-:W-:Y:S01]  /*1950*/  FFMA.FTZ R63, R76, R81, R63 ;  /* 0x000000514c3f7223 */ /* 0x000fe2000001003f */
[----:B------:R-:W-:Y:S02]  /*1960*/  HADD2.F32 R20, -RZ, R20.H1_H1 ;  /* 0x30000014ff147230 */ /* 0x000fe40000004100 */
[----:B------:R-:W-:Y:S01]  /*1970*/  FFMA.FTZ R36, R36, R97, R59 ;  /* 0x0000006124247223 */ /* 0x000fe2000001003b */
[----:B------:R-:W-:Y:S02]  /*1980*/  HADD2.F32 R87, -RZ, R24.H1_H1 ;  /* 0x30000018ff577230 */ /* 0x000fe40000004100 */
[----:B------:R-:W-:Y:S01]  /*1990*/  FFMA.FTZ R55, R106, R89, R55 ;  /* 0x000000596a377223 */ /* 0x000fe20000010037 */
[----:B------:R-:W-:Y:S01]  /*19a0*/  HADD2.F32 R44, -RZ, R45.H0_H0 ;  /* 0x2000002dff2c7230 */ /* 0x000fe20000004100 */
[----:B0-----:R-:W-:Y:S01]  /*19b0*/  @!P0 LEA R4, P1, R2, R4, 0x2 ;  /* 0x0000000402048211 */ /* 0x001fe200078210ff */
        /* <DEDUP_REMOVED lines=8> */
[----:B------:R-:W-:Y:S01]  /*1a40*/  HADD2.F32 R77, -RZ, R45.H1_H1 ;  /* 0x3000002dff4d7230 */ /* 0x000fe20000004100 */
[----:B------:R-:W-:Y:S01]  /*1a50*/  @!P0 LEA.HI.X R5, R2, R5, R0, 0x2, P1 ;  /* 0x0000000502058211 */ /* 0x000fe200008f1400 */
        /* <DEDUP_REMOVED lines=9> */
[----:B------:R-:W-:Y:S01]  /*1af0*/  MOV R0, 0x7f800000 ;  /* 0x7f80000000007802 */ /* 0x000fe20000000f00 */
        /* <DEDUP_REMOVED lines=9> */
[----:B------:R0:W5:Y:S01]  /*1b90*/  @!P0 LDG.E R0, desc[UR12][R4.64] ;  /* 0x0000000c04008981 */ /* 0x000162000c1e1900 */
        /* <DEDUP_REMOVED lines=26> */
[----:B------:R-:W1:Y:S02]  /*1d40*/  SHFL.BFLY PT, R3, R46, 0x8, 0x1f ;  /* 0x0d001f002e037f89 */ /* 0x000e6400000e0000 */
[----:B------:R-:W-:Y:S02]  /*1d50*/  FFMA.FTZ R22, R23, R8, R22 ;  /* 0x0000000817167223 */ /* 0x000fe40000010016 */
[----:B------:R-:W2:Y:S04]  /*1d60*/  SHFL.BFLY PT, R7, R38, 0x8, 0x1f ;  /* 0x0d001f0026077f89 */ /* 0x000ea800000e0000 */
[----:B------:R-:W3:Y:S04]  /*1d70*/  SHFL.BFLY PT, R9, R30, 0x8, 0x1f ;  /* 0x0d001f001e097f89 */ /* 0x000ee800000e0000 */
[----:B------:R-:W4:Y:S01]  /*1d80*/  SHFL.BFLY PT, R11, R22, 0x8, 0x1f ;  /* 0x0d001f00160b7f89 */ /* 0x000f2200000e0000 */
[----:B-1----:R-:W-:Y:S01]  /*1d90*/  FADD.FTZ R3, R46, R3 ;  /* 0x000000032e037221 */ /* 0x002fe20000010000 */
[----:B--2---:R-:W-:Y:S01]  /*1da0*/  FADD.FTZ R7, R38, R7 ;  /* 0x0000000726077221 */ /* 0x004fe20000010000 */
[----:B---3--:R-:W-:Y:S01]  /*1db0*/  FADD.FTZ R8, R30, R9 ;  /* 0x000000091e087221 */ /* 0x008fe20000010000 */
[----:B----4-:R-:W-:-:S02]  /*1dc0*/  FADD.FTZ R12, R22, R11 ;  /* 0x0000000b160c7221 */ /* 0x010fc40000010000 */
[----:B------:R-:W1:Y:S04]  /*1dd0*/  SHFL.BFLY PT, R2, R3, 0x4, 0x1f ;  /* 0x0c801f0003027f89 */ /* 0x000e6800000e0000 */
[----:B------:R-:W2:Y:S04]  /*1de0*/  SHFL.BFLY PT, R6, R7, 0x4, 0x1f ;  /* 0x0c801f0007067f89 */ /* 0x000ea800000e0000 */
[----:B------:R-:W3:Y:S04]  /*1df0*/  SHFL.BFLY PT, R9, R8, 0x4, 0x1f ;  /* 0x0c801f0008097f89 */ /* 0x000ee800000e0000 */
[----:B------:R-:W4:Y:S01]  /*1e00*/  SHFL.BFLY PT, R11, R12, 0x4, 0x1f ;  /* 0x0c801f000c0b7f89 */ /* 0x000f2200000e0000 */
[----:B------:R-:W0:Y:S01]  /*1e10*/  S2R R14, SR_TID.X ;  /* 0x00000000000e7919 */ /* 0x000e220000002100 */
[----:B-1----:R-:W-:Y:S01]  /*1e20*/  FADD.FTZ R2, R3, R2 ;  /* 0x0000000203027221 */ /* 0x002fe20000010000 */
[----:B--2---:R-:W-:Y:S01]  /*1e30*/  FADD.FTZ R6, R7, R6 ;  /* 0x0000000607067221 */ /* 0x004fe20000010000 */
[----:B---3--:R-:W-:Y:S01]  /*1e40*/  FADD.FTZ R10, R8, R9 ;  /* 0x00000009080a7221 */ /* 0x008fe20000010000 */
[----:B----4-:R-:W-:-:S02]  /*1e50*/  FADD.FTZ R13, R12, R11 ;  /* 0x0000000b0c0d7221 */ /* 0x010fc40000010000 */
[----:B0-----:R-:W0:Y:S04]  /*1e60*/  SHFL.BFLY PT, R5, R2, 0x2, 0x1f ;  /* 0x0c401f0002057f89 */ /* 0x001e2800000e0000 */
[----:B------:R-:W1:Y:S04]  /*1e70*/  SHFL.BFLY PT, R9, R6, 0x2, 0x1f ;  /* 0x0c401f0006097f89 */ /* 0x000e6800000e0000 */
[----:B------:R-:W2:Y:S04]  /*1e80*/  SHFL.BFLY PT, R11, R10, 0x2, 0x1f ;  /* 0x0c401f000a0b7f89 */ /* 0x000ea800000e0000 */
[----:B------:R-:W3:Y:S01]  /*1e90*/  SHFL.BFLY PT, R4, R13, 0x2, 0x1f ;  /* 0x0c401f000d047f89 */ /* 0x000ee200000e0000 */
[----:B------:R-:W-:Y:S01]  /*1ea0*/  SHF.L.U32 R7, R14, 0x3, RZ ;  /* 0x000000030e077819 */ /* 0x000fe200000006ff */
[----:B0-----:R-:W-:Y:S01]  /*1eb0*/  FADD.FTZ R5, R2, R5 ;  /* 0x0000000502057221 */ /* 0x001fe20000010000 */
[----:B-1----:R-:W-:Y:S01]  /*1ec0*/  FADD.FTZ R9, R6, R9 ;  /* 0x0000000906097221 */ /* 0x002fe20000010000 */
[----:B--2---:R-:W-:Y:S01]  /*1ed0*/  FADD.FTZ R11, R10, R11 ;  /* 0x0000000b0a0b7221 */ /* 0x004fe20000010000 */
[----:B---3--:R-:W-:-:S03]  /*1ee0*/  FADD.FTZ R3, R13, R4 ;  /* 0x000000040d037221 */ /* 0x008fc60000010000 */
[----:B------:R-:W0:Y:S04]  /*1ef0*/  SHFL.BFLY PT, R8, R9, 0x1, 0x1f ;  /* 0x0c201f0009087f89 */ /* 0x000e2800000e0000 */
[----:B------:R-:W1:Y:S04]  /*1f00*/  SHFL.BFLY PT, R4, R5, 0x1, 0x1f ;  /* 0x0c201f0005047f89 */ /* 0x000e6800000e0000 */
[----:B------:R-:W2:Y:S04]  /*1f10*/  SHFL.BFLY PT, R2, R11, 0x1, 0x1f ;  /* 0x0c201f000b027f89 */ /* 0x000ea800000e0000 */
[----:B------:R-:W3:Y:S01]  /*1f20*/  SHFL.BFLY PT, R6, R3, 0x1, 0x1f ;  /* 0x0c201f0003067f89 */ /* 0x000ee200000e0000 */
[----:B------:R-:W-:Y:S01]  /*1f30*/  LOP3.LUT P0, RZ, R7, 0x78, RZ, 0xc0, !PT ;  /* 0x0000007807ff7812 */ /* 0x000fe2000780c0ff */
[----:B------:R-:W-:Y:S01]  /*1f40*/  USHF.L.U32 UR21, UR16, 0x6, URZ ;  /* 0x0000000610157899 */ /* 0x000fe200080006ff */
[----:B------:R-:W-:Y:S01]  /*1f50*/  BSSY.RECONVERGENT B0, `(.L_x_103) ;  /* 0x0000025000007945 */ /* 0x000fe20003800200 */
[----:B------:R-:W-:Y:S01]  /*1f60*/  USHF.R.S32.HI UR20, URZ, 0x1f, UR4 ;  /* 0x0000001fff147899 */ /* 0x000fe20008011404 */
[----:B0-----:R-:W-:Y:S01]  /*1f70*/  FADD.FTZ R8, R9, R8 ;  /* 0x0000000809087221 */ /* 0x001fe20000010000 */
[----:B-1----:R-:W-:Y:S01]  /*1f80*/  FADD.FTZ R7, R5, R4 ;  /* 0x0000000405077221 */ /* 0x002fe20000010000 */
[----:B--2---:R-:W-:Y:S01]  /*1f90*/  FADD.FTZ R10, R11, R2 ;  /* 0x000000020b0a7221 */ /* 0x004fe20000010000 */
[----:B---3--:R-:W-:-:S06]  /*1fa0*/  FADD.FTZ R6, R3, R6 ;  /* 0x0000000603067221 */ /* 0x008fcc0000010000 */
[----:B------:R-:W-:Y:S05]  /*1fb0*/  @P0 BRA `(.L_x_104) ;  /* 0x0000000000780947 */ /* 0x000fea0003800000 */
[----:B------:R-:W0:Y:S01]  /*1fc0*/  LDCU.64 UR8, c[0x0][0x3e8] ;  /* 0x00007d00ff0877ac */ /* 0x000e220008000a00 */
[----:B------:R-:W-:Y:S01]  /*1fd0*/  SHF.R.U32.HI R2, RZ, 0x4, R14 ;  /* 0x00000004ff027819 */ /* 0x000fe2000001160e */
[----:B------:R-:W1:Y:S03]  /*1fe0*/  LDCU.64 UR10, c[0x0][0x3f0] ;  /* 0x00007e00ff0a77ac */ /* 0x000e660008000a00 */
[C---:B------:R-:W-:Y:S02]  /*1ff0*/  IADD3 R9, PT, PT, R2.reuse, 0x10, RZ ;  /* 0x0000001002097810 */ /* 0x040fe40007ffe0ff */
[C---:B------:R-:W-:Y:S01]  /*2000*/  IADD3 R11, PT, PT, R2.reuse, 0x20, RZ ;  /* 0x00000020020b7810 */ /* 0x040fe20007ffe0ff */
[----:B------:R-:W-:Y:S01]  /*2010*/  UIADD3 UR6, UP0, UPT, UR21, UR4, URZ ;  /* 0x0000000415067290 */ /* 0x000fe2000ff1e0ff */
[----:B------:R-:W-:Y:S01]  /*2020*/  IADD3 R5, PT, PT, R2, 0x30, RZ ;  /* 0x0000003002057810 */ /* 0x000fe20007ffe0ff */
[----:B------:R-:W2:Y:S02]  /*2030*/  LDCU.64 UR18, c[0x0][0x3d0] ;  /* 0x00007a00ff1277ac */ /* 0x000ea40008000a00 */
[----:B------:R-:W-:-:S04]  /*2040*/  UIADD3.X UR7, UPT, UPT, URZ, UR20, URZ, UP0, !UPT ;  /* 0x00000014ff077290 */ /* 0x000fc800087fe4ff */
[----:B0-----:R-:W-:Y:S02]  /*2050*/  UIMAD.WIDE.U32 UR6, UR15, UR8, UR6 ;  /* 0x000000080f0672a5 */ /* 0x001fe4000f8e0006 */
[----:B------:R-:W-:Y:S02]  /*2060*/  UIADD3 UR8, UPT, UPT, -UR21, UR5, URZ ;  /* 0x0000000515087290 */ /* 0x000fe4000fffe1ff */
[----:B------:R-:W-:-:S04]  /*2070*/  UIMAD UR7, UR15, UR9, UR7 ;  /* 0x000000090f0772a4 */ /* 0x000fc8000f8e0207 */
[----:B-1----:R-:W-:Y:S01]  /*2080*/  UIMAD.WIDE.U32 UR6, UR17, UR10, UR6 ;  /* 0x0000000a110672a5 */ /* 0x002fe2000f8e0006 */
[C---:B------:R-:W-:Y:S02]  /*2090*/  ISETP.GE.AND P3, PT, R2.reuse, UR8, PT ;  /* 0x0000000802007c0c */ /* 0x040fe4000bf66270 */
[----:B------:R-:W-:Y:S01]  /*20a0*/  ISETP.GE.AND P2, PT, R9, UR8, PT ;  /* 0x0000000809007c0c */ /* 0x000fe2000bf46270 */
[----:B------:R-:W-:Y:S01]  /*20b0*/  UIMAD UR7, UR17, UR11, UR7 ;  /* 0x0000000b110772a4 */ /* 0x000fe2000f8e0207 */
[----:B------:R-:W-:Y:S02]  /*20c0*/  ISETP.GE.AND P1, PT, R11, UR8, PT ;  /* 0x000000080b007c0c */ /* 0x000fe4000bf26270 */
[----:B------:R-:W-:Y:S02]  /*20d0*/  IADD3 R3, P0, PT, R2, UR6, RZ ;  /* 0x0000000602037c10 */ /* 0x000fe4000ff1e0ff */
[----:B------:R-:W-:Y:S02]  /*20e0*/  FSEL R9, R10, RZ, !P1 ;  /* 0x000000ff0a097208 */ /* 0x000fe40004800000 */
[----:B------:R-:W-:-:S02]  /*20f0*/  IADD3.X R4, PT, PT, RZ, UR7, RZ, P0, !PT ;  /* 0x00000007ff047c10 */ /* 0x000fc400087fe4ff */
[----:B--2---:R-:W-:Y:S02]  /*2100*/  LEA R2, P4, R3, UR18, 0x2 ;  /* 0x0000001203027c11 */ /* 0x004fe4000f8810ff */
[----:B------:R-:W-:Y:S02]  /*2110*/  ISETP.GE.AND P0, PT, R5, UR8, PT ;  /* 0x0000000805007c0c */ /* 0x000fe4000bf06270 */
[----:B------:R-:W-:Y:S02]  /*2120*/  FSEL R5, R7, RZ, !P3 ;  /* 0x000000ff07057208 */ /* 0x000fe40005800000 */
[----:B------:R-:W-:Y:S02]  /*2130*/  LEA.HI.X R3, R3, UR19, R4, 0x2, P4 ;  /* 0x0000001303037c11 */ /* 0x000fe4000a0f1404 */
[----:B------:R-:W-:Y:S02]  /*2140*/  FSEL R7, R8, RZ, !P2 ;  /* 0x000000ff08077208 */ /* 0x000fe40005000000 */
[----:B------:R-:W-:Y:S01]  /*2150*/  FSEL R11, R6, RZ, !P0 ;  /* 0x000000ff060b7208 */ /* 0x000fe20004000000 */
[----:B------:R0:W-:Y:S04]  /*2160*/  STG.E desc[UR12][R2.64], R5 ;  /* 0x0000000502007986 */ /* 0x0001e8000c10190c */
[----:B------:R0:W-:Y:S04]  /*2170*/  STG.E desc[UR12][R2.64+0x40], R7 ;  /* 0x0000400702007986 */ /* 0x0001e8000c10190c */
[----:B------:R0:W-:Y:S04]  /*2180*/  STG.E desc[UR12][R2.64+0x80], R9 ;  /* 0x0000800902007986 */ /* 0x0001e8000c10190c */
[----:B------:R0:W-:Y:S02]  /*2190*/  STG.E desc[UR12][R2.64+0xc0], R11 ;  /* 0x0000c00b02007986 */ /* 0x0001e4000c10190c */
.L_x_104:
[----:B------:R-:W-:Y:S05]  /*21a0*/  BSYNC.RECONVERGENT B0 ;  /* 0x0000000000007941 */ /* 0x000fea0003800200 */
.L_x_103:
[----:B------:R-:W-:Y:S01]  /*21b0*/  UIADD3 UR5, UPT, UPT, UR5, 0x3f, URZ ;  /* 0x0000003f05057890 */ /* 0x000fe2000fffe0ff */
[----:B0-----:R-:W0:Y:S01]  /*21c0*/  LDC.64 R10, c[0x0][0x440] ;  /* 0x00011000ff0a7b82 */ /* 0x001e220000000a00 */
[----:B------:R-:W-:Y:S02]  /*21d0*/  BSSY.RECONVERGENT B0, `(.L_x_105) ;  /* 0x000001b000007945 */ /* 0x000fe40003800200 */
[----:B------:R-:W-:-:S04]  /*21e0*/  USHF.R.S32.HI UR6, URZ, 0x1f, UR5 ;  /* 0x0000001fff067899 */ /* 0x000fc80008011405 */
[----:B------:R-:W-:-:S04]  /*21f0*/  ULEA.HI UR6, UR6, UR5, URZ, 0x6 ;  /* 0x0000000506067291 */ /* 0x000fc8000f8f30ff */
[----:B------:R-:W-:-:S04]  /*2200*/  ULOP3.LUT UR6, UR6, 0xffffffc0, URZ, 0xc0, !UPT ;  /* 0xffffffc006067892 */ /* 0x000fc8000f8ec0ff */
[----:B------:R-:W-:-:S04]  /*2210*/  UIADD3 UR6, UPT, UPT, UR21, UR5, -UR6 ;  /* 0x0000000515067290 */ /* 0x000fc8000fffe806 */
[----:B------:R-:W-:-:S06]  /*2220*/  UIADD3 UR6, UPT, UPT, UR5, -UR6, URZ ;  /* 0x8000000605067290 */ /* 0x000fcc000fffe0ff */
[----:B------:R-:W-:-:S04]  /*2230*/  ISETP.GE.AND P0, PT, R14, UR6, PT ;  /* 0x000000060e007c0c */ /* 0x000fc8000bf06270 */
[----:B------:R-:W-:-:S13]  /*2240*/  ISETP.GT.U32.OR P0, PT, R14, 0x3f, P0 ;  /* 0x0000003f0e00780c */ /* 0x000fda0000704470 */
[----:B------:R-:W-:Y:S05]  /*2250*/  @P0 BRA `(.L_x_106) ;  /* 0x0000000000480947 */ /* 0x000fea0003800000 */
[----:B------:R-:W1:Y:S01]  /*2260*/  LDC.64 R4, c[0x0][0x418] ;  /* 0x00010600ff047b82 */ /* 0x000e620000000a00 */
[----:B------:R-:W-:Y:S01]  /*2270*/  IADD3 R2, PT, PT, R14, UR21, RZ ;  /* 0x000000150e027c10 */ /* 0x000fe2000fffe0ff */
[----:B------:R-:W2:Y:S01]  /*2280*/  LDCU.64 UR6, c[0x0][0x420] ;  /* 0x00008400ff0677ac */ /* 0x000ea20008000a00 */
[----:B-----5:R-:W-:Y:S02]  /*2290*/  FMUL.FTZ R6, R0, 1.4426950216293334961 ;  /* 0x3fb8aa3b00067820 */ /* 0x020fe40000410000 */
[----:B------:R-:W-:-:S03]  /*22a0*/  IADD3 R2, P0, PT, R2, UR4, RZ ;  /* 0x0000000402027c10 */ /* 0x000fc6000ff1e0ff */
[----:B------:R-:W3:Y:S01]  /*22b0*/  LDC.64 R8, c[0x0][0x410] ;  /* 0x00010400ff087b82 */ /* 0x000ee20000000a00 */
[----:B------:R-:W-:Y:S02]  /*22c0*/  IADD3.X R3, PT, PT, RZ, UR20, RZ, P0, !PT ;  /* 0x00000014ff037c10 */ /* 0x000fe400087fe4ff */
[----:B------:R-:W-:Y:S02]  /*22d0*/  FSETP.NEU.FTZ.AND P0, PT, R0, -INF , PT ;  /* 0xff8000000000780b */ /* 0x000fe40003f1d000 */
[----:B--2---:R-:W-:Y:S01]  /*22e0*/  MOV R7, UR7 ;  /* 0x0000000700077c02 */ /* 0x004fe20008000f00 */
[----:B-1----:R-:W-:-:S04]  /*22f0*/  IMAD.WIDE.U32 R2, R4, UR15, R2 ;  /* 0x0000000f04027c25 */ /* 0x002fc8000f8e0002 */
[----:B------:R-:W-:Y:S01]  /*2300*/  IMAD R3, R5, UR15, R3 ;  /* 0x0000000f05037c24 */ /* 0x000fe2000f8e0203 */
[----:B------:R-:W-:-:S05]  /*2310*/  MOV R5, UR6 ;  /* 0x0000000600057c02 */ /* 0x000fca0008000f00 */
[----:B------:R-:W-:-:S04]  /*2320*/  IMAD.WIDE.U32 R2, R5, UR17, R2 ;  /* 0x0000001105027c25 */ /* 0x000fc8000f8e0002 */
[----:B------:R-:W-:Y:S01]  /*2330*/  IMAD R3, R7, UR17, R3 ;  /* 0x0000001107037c24 */ /* 0x000fe2000f8e0203 */
[----:B---3--:R-:W-:-:S04]  /*2340*/  LEA R4, P1, R2, R8, 0x2 ;  /* 0x0000000802047211 */ /* 0x008fc800078210ff */
[----:B------:R-:W-:Y:S02]  /*2350*/  LEA.HI.X R5, R2, R9, R3, 0x2, P1 ;  /* 0x0000000902057211 */ /* 0x000fe400008f1403 */
[----:B------:R-:W-:-:S05]  /*2360*/  FSEL R3, R6, RZ, P0 ;  /* 0x000000ff06037208 */ /* 0x000fca0000000000 */
[----:B------:R1:W-:Y:S02]  /*2370*/  STG.E desc[UR12][R4.64], R3 ;  /* 0x0000000304007986 */ /* 0x0003e4000c10190c */
.L_x_106:
[----:B------:R-:W-:Y:S05]  /*2380*/  BSYNC.RECONVERGENT B0 ;  /* 0x0000000000007941 */ /* 0x000fea0003800200 */
.L_x_105:
[----:B------:R-:W-:Y:S01]  /*2390*/  USHF.L.U32 UR6, UR16, 0xe, URZ ;  /* 0x0000000e10067899 */ /* 0x000fe200080006ff */
[----:B-----5:R-:W-:Y:S01]  /*23a0*/  SHF.L.U32 R0, R14, 0x2, RZ ;  /* 0x000000020e007819 */ /* 0x020fe200000006ff */
[----:B-1----:R-:W1:Y:S01]  /*23b0*/  LDC.64 R4, c[0x0][0x448] ;  /* 0x00011200ff047b82 */ /* 0x002e620000000a00 */
[----:B------:R-:W2:Y:S03]  /*23c0*/  LDCU.64 UR8, c[0x0][0x458] ;  /* 0x00008b00ff0877ac */ /* 0x000ea60008000a00 */
[----:B------:R-:W-:Y:S01]  /*23d0*/  LOP3.LUT R0, R0, UR6, RZ, 0xfc, !PT ;  /* 0x0000000600007c12 */ /* 0x000fe2000f8efcff */
[----:B------:R-:W-:-:S04]  /*23e0*/  USHF.L.U32 UR5, UR4, 0x8, URZ ;  /* 0x0000000804057899 */ /* 0x000fc800080006ff */
[----:B------:R-:W3:Y:S02]  /*23f0*/  LDCU.64 UR6, c[0x0][0x428] ;  /* 0x00008500ff0677ac */ /* 0x000ee40008000a00 */
[----:B------:R-:W-:Y:S02]  /*2400*/  MOV R3, UR5 ;  /* 0x0000000500037c02 */ /* 0x000fe40008000f00 */
[----:B------:R-:W-:-:S04]  /*2410*/  IADD3 R2, P0, PT, R0, UR5, RZ ;  /* 0x0000000500027c10 */ /* 0x000fc8000ff1e0ff */
[----:B------:R-:W-:Y:S02]  /*2420*/  LEA.HI.X.SX32 R3, R3, RZ, 0x1, P0 ;  /* 0x000000ff03037211 */ /* 0x000fe400000f0eff */
[----:B--2---:R-:W-:Y:S01]  /*2430*/  ISETP.NE.U32.AND P0, PT, RZ, UR8, PT ;  /* 0x00000008ff007c0c */ /* 0x004fe2000bf05070 */
[----:B0-----:R-:W-:-:S03]  /*2440*/  IMAD.WIDE.U32 R2, R10, UR15, R2 ;  /* 0x0000000f0a027c25 */ /* 0x001fc6000f8e0002 */
[----:B------:R-:W-:Y:S01]  /*2450*/  ISETP.NE.AND.EX P0, PT, RZ, UR9, PT, P0 ;  /* 0x00000009ff007c0c */ /* 0x000fe2000bf05300 */
[----:B------:R-:W-:-:S03]  /*2460*/  IMAD R3, R11, UR15, R3 ;  /* 0x0000000f0b037c24 */ /* 0x000fc6000f8e0203 */
[----:B------:R-:W-:Y:S01]  /*2470*/  ISETP.NE.OR P0, PT, R14, RZ, !P0 ;  /* 0x000000ff0e00720c */ /* 0x000fe20004705670 */
[----:B-1----:R-:W-:-:S04]  /*2480*/  IMAD.WIDE.U32 R2, R4, UR17, R2 ;  /* 0x0000001104027c25 */ /* 0x002fc8000f8e0002 */
[----:B------:R-:W-:Y:S01]  /*2490*/  IMAD R3, R5, UR17, R3 ;  /* 0x0000001105037c24 */ /* 0x000fe2000f8e0203 */
[----:B---3--:R-:W-:-:S04]  /*24a0*/  LEA R4, P1, R2, UR6, 0x2 ;  /* 0x0000000602047c11 */ /* 0x008fc8000f8210ff */
        /* <DEDUP_REMOVED lines=18> */
[----:B------:R-:W1:Y:S01]  /*25d0*/  LDCU UR6, c[0x0][0x450] ;  /* 0x00008a00ff0677ac */ /* 0x000e620008000800 */
[----:B------:R-:W2:Y:S01]  /*25e0*/  LDCU UR7, c[0x0][0x390] ;  /* 0x00007200ff0777ac */ /* 0x000ea20008000800 */
[----:B------:R-:W3:Y:S01]  /*25f0*/  LDCU.64 UR4, c[0x0][0x458] ;  /* 0x00008b00ff0477ac */ /* 0x000ee20008000a00 */
[----:B-1----:R-:W-:-:S04]  /*2600*/  UIMAD UR6, UR16, UR6, UR14 ;  /* 0x00000006100672a4 */ /* 0x002fc8000f8e020e */
[----:B--2---:R-:W-:-:S04]  /*2610*/  UIMAD UR6, UR6, UR7, UR15 ;  /* 0x00000007060672a4 */ /* 0x004fc8000f8e020f */
[----:B---3--:R-:W-:-:S06]  /*2620*/  UIMAD.WIDE UR4, UR6, 0x4, UR4 ;  /* 0x00000004060478a5 */ /* 0x008fcc000f8e0204 */
[----:B------:R-:W-:Y:S02]  /*2630*/  MOV R2, UR4 ;  /* 0x0000000400027c02 */ /* 0x000fe40008000f00 */
[----:B------:R-:W-:-:S05]  /*2640*/  MOV R3, UR5 ;  /* 0x0000000500037c02 */ /* 0x000fca0008000f00 */
[----:B------:R-:W-:Y:S01]  /*2650*/  STG.E desc[UR12][R2.64], RZ ;  /* 0x000000ff02007986 */ /* 0x000fe2000c10190c */
[----:B------:R-:W-:Y:S05]  /*2660*/  EXIT ;  /* 0x000000000000794d */ /* 0x000fea0003800000 */
.L_x_107:
        /* <DEDUP_REMOVED lines=9> */
.L_x_123:


//--------------------- .nv.shared._ZN7cutlass13device_kernelIN5flash11enable_sm90INS1_16FlashAttnBwdSm90INS1_25CollectiveMainloopBwdSm90ILi2ELi1ELi1EN4cute5tupleIJNS5_1CILi1EEES8_S8_EEENS6_IJNS7_ILi64EEENS7_ILi80EEENS7_ILi256EEEEEENS_6half_tEfNS_4arch4Sm90ELb0ELb0ELb0ELb0ELb0ELb0ELb1ELb1ELi2ELi1ELi1ELi1ELb0EEENS1_21CollectiveEpilogueBwdISD_SE_SG_Li256ELb0ELb1ELi2EEENS1_19SingleTileSchedulerILb0ELb0ELb0ELi80EEEEEEEEEvNT_6ParamsE --------------------------
	.section	.nv.shared._ZN7cutlass13device_kernelIN5flash11enable_sm90INS1_16FlashAttnBwdSm90INS1_25CollectiveMainloopBwdSm90ILi2ELi1ELi1EN4cute5tupleIJNS5_1CILi1EEES8_S8_EEENS6_IJNS7_ILi64EEENS7_ILi80EEENS7_ILi256EEEEEENS_6half_tEfNS_4arch4Sm90ELb0ELb0ELb0ELb0ELb0ELb0ELb1ELb1ELi2ELi1ELi1ELi1ELb0EEENS1_21CollectiveEpilogueBwdISD_SE_SG_Li256ELb0ELb1ELi2EEENS1_19SingleTileSchedulerILb0ELb0ELb0ELi80EEEEEEEEEvNT_6ParamsE,"aw",@nobits
	.sectionflags	@""
	.align	16
	.zero		1024


//--------------------- .nv.shared.reserved.0     --------------------------
	.section	.nv.shared.reserved.0,"aw",@nobits
	.weak		__nv_reservedSMEM_offset_0_alias
	.size		__nv_reservedSMEM_offset_0_alias, 0, 64
	.other		__nv_reservedSMEM_offset_0_alias,@"STO_CUDA_RESERVED_SHARED STV_DEFAULT"
__nv_reservedSMEM_offset_0_alias:
	.zero		0
	.zero		64


//--------------------- .nv.global                --------------------------
	.section	.nv.global,"aw",@nobits
.nv.global:
	.type		_ZN66_INTERNAL_2b85215a_30_flash_bwd_hdim256_fp16_sm90_cu_49158569_29554cute1_E,@object
	.size		_ZN66_INTERNAL_2b85215a_30_flash_bwd_hdim256_fp16_sm90_cu_49158569_29554cute1_E,(_ZN66_INTERNAL_2b85215a_30_flash_bwd_hdim256_fp16_sm90_cu_49158569_29554cuda3std3__45__cpo6cbeginE - _ZN66_INTERNAL_2b85215a_30_flash_bwd_hdim256_fp16_sm90_cu_49158569_29554cute1_E)
_ZN66_INTERNAL_2b85215a_30_flash_bwd_hdim256_fp16_sm90_cu_49158569_29554cute1_E:
	.zero		1
	.type		_ZN66_INTERNAL_2b85215a_30_flash_bwd_hdim256_fp16_sm90_cu_49158569_29554cuda3std3__45__cpo6cbeginE,@object
	.size		_ZN66_INTERNAL_2b85215a_30_flash_bwd_hdim256_fp16_sm90_cu_49158569_29554cuda3std3__45__cpo6cbeginE,(_ZN66_INTERNAL_2b85215a_30_flash_bwd_hdim256_fp16_sm90_cu_49158569_29554cuda3std3__48in_placeE - _ZN66_INTERNAL_2b85215a_30_flash_bwd_hdim256_fp16_sm90_cu_49158569_29554cuda3std3__45__cpo6cbeginE)
_ZN66_INTERNAL_2b85215a_30_flash_bwd_hdim256_fp16_sm90_cu_49158569_29554cuda3std3__45__cpo6cbeginE:
	.zero		1
	.type		_ZN66_INTERNAL_2b85215a_30_flash_bwd_hdim256_fp16_sm90_cu_49158569_29554cuda3std3__48in_placeE,@object
	.size		_ZN66_INTERNAL_2b85215a_30_flash_bwd_hdim256_fp16_sm90_cu_49158569_29554cuda3std3__48in_placeE,(_ZN66_INTERNAL_2b85215a_30_flash_bwd_hdim256_fp16_sm90_cu_49158569_29554cuda3std6ranges3__45__cpo9iter_moveE - _ZN66_INTERNAL_2b85215a_30_flash_bwd_hdim256_fp16_sm90_cu_49158569_29554cuda3std3__48in_placeE)
_ZN66_INTERNAL_2b85215a_30_flash_bwd_hdim256_fp16_sm90_cu_49158569_29554cuda3std3__48in_placeE:
	.zero		1
	.type		_ZN66_INTERNAL_2b85215a_30_flash_bwd_hdim256_fp16_sm90_cu_49158569_29554cuda3std6ranges3__45__cpo9iter_moveE,@object
	.size		_ZN66_INTERNAL_2b85215a_30_flash_bwd_hdim256_fp16_sm90_cu_49158569_29554cuda3std6ranges3__45__cpo9iter_moveE,(_ZN66_INTERNAL_2b85215a_30_flash_bwd_hdim256_fp16_sm90_cu_49158569_29554cuda3std3__45__cpo5beginE - _ZN66_INTERNAL_2b85215a_30_flash_bwd_hdim256_fp16_sm90_cu_49158569_29554cuda3std6ranges3__45__cpo9iter_moveE)
_ZN66_INTERNAL_2b85215a_30_flash_bwd_hdim256_fp16_sm90_cu_49158569_29554cuda3std6ranges3__45__cpo9iter_moveE:
	.zero		1
	.type		_ZN66_INTERNAL_2b85215a_30_flash_bwd_hdim256_fp16_sm90_cu_49158569_29554cuda3std3__45__cpo5beginE,@object
	.size		_ZN66_INTERNAL_2b85215a_30_flash_bwd_hdim256_fp16_sm90_cu_49158569_29554cuda3std3__45__cpo5beginE,(_ZN66_INTERNAL_2b85215a_30_flash_bwd_hdim256_fp16_sm90_cu_49158569_29554cuda3std3__468_GLOBAL__N__2b85215a_30_flash_bwd_hdim256_fp16_sm90_cu_49158569_29556ignoreE - _ZN66_INTERNAL_2b85215a_30_flash_bwd_hdim256_fp16_sm90_cu_49158569_29554cuda3std3__45__cpo5beginE)
_ZN66_INTERNAL_2b85215a_30_flash_bwd_hdim256_fp16_sm90_cu_49158569_29554cuda3std3__45__cpo5beginE:
	.zero		1
	.type		_ZN66_INTERNAL_2b85215a_30_flash_bwd_hdim256_fp16_sm90_cu_49158569_29554cuda3std3__468_GLOBAL__N__2b85215a_30_flash_bwd_hdim256_fp16_sm90_cu_49158569_29556ignoreE,@object
	.size		_ZN66_INTERNAL_2b85215a_30_flash_bwd_hdim256_fp16_sm90_cu_49158569_29554cuda3std3__468_GLOBAL__N__2b85215a_30_flash_bwd_hdim256_fp16_sm90_cu_49158569_29556ignoreE,(_ZN66_INTERNAL_2b85215a_30_flash_bwd_hdim256_fp16_sm90_cu_49158569_29554cute7productE - _ZN66_INTERNAL_2b85215a_30_flash_bwd_hdim256_fp16_sm90_cu_49158569_29554cuda3std3__468_GLOBAL__N__2b85215a_30_flash_bwd_hdim256_fp16_sm90_cu_49158569_29556ignoreE)
_ZN66_INTERNAL_2b85215a_30_flash_bwd_hdim256_fp16_sm90_cu_49158569_29554cuda3std3__468_GLOBAL__N__2b85215a_30_flash_bwd_hdim256_fp16_sm90_cu_49158569_29556ignoreE:
	.zero		1
	.type		_ZN66_INTERNAL_2b85215a_30_flash_bwd_hdim256_fp16_sm90_cu_49158569_29554cute7productE,@object
	.size		_ZN66_INTERNAL_2b85215a_30_flash_bwd_hdim256_fp16_sm90_cu_49158569_29554cute7productE,(_ZN66_INTERNAL_2b85215a_30_flash_bwd_hdim256_fp16_sm90_cu_49158569_29554cuda3std3__45__cpo3endE - _ZN66_INTERNAL_2b85215a_30_flash_bwd_hdim256_fp16_sm90_cu_49158569_29554cute7productE)
_ZN66_INTERNAL_2b85215a_30_flash_bwd_hdim256_fp16_sm90_cu_49158569_29554cute7productE:
	.zero		1
	.type		_ZN66_INTERNAL_2b85215a_30_flash_bwd_hdim256_fp16_sm90_cu_49158569_29554cuda3std3__45__cpo3endE,@object
	.size		_ZN66_INTERNAL_2b85215a_30_flash_bwd_hdim256_fp16_sm90_cu_49158569_29554cuda3std3__45__cpo3endE,(_ZN66_INTERNAL_2b85215a_30_flash_bwd_hdim256_fp16_sm90_cu_49158569_29554cuda3std3__419piecewise_constructE - _ZN66_INTERNAL_2b85215a_30_flash_bwd_hdim256_fp16_sm90_cu_49158569_29554cuda3std3__45__cpo3endE)
_ZN66_INTERNAL_2b85215a_30_flash_bwd_hdim256_fp16_sm90_cu_49158569_29554cuda3std3__45__cpo3endE:
	.zero		1
	.type		_ZN66_INTERNAL_2b85215a_30_flash_bwd_hdim256_fp16_sm90_cu_49158569_29554cuda3std3__419piecewise_constructE,@object
	.size		_ZN66_INTERNAL_2b85215a_30_flash_bwd_hdim256_fp16_sm90_cu_49158569_29554cuda3std3__419piecewise_constructE,(_ZN66_INTERNAL_2b85215a_30_flash_bwd_hdim256_fp16_sm90_cu_49158569_29554cuda3std3__45__cpo4cendE - _ZN66_INTERNAL_2b85215a_30_flash_bwd_hdim256_fp16_sm90_cu_49158569_29554cuda3std3__419piecewise_constructE)
_ZN66_INTERNAL_2b85215a_30_flash_bwd_hdim256_fp16_sm90_cu_49158569_29554cuda3std3__419piecewise_constructE:
	.zero		1
	.type		_ZN66_INTERNAL_2b85215a_30_flash_bwd_hdim256_fp16_sm90_cu_49158569_29554cuda3std3__45__cpo4cendE,@object
	.size		_ZN66_INTERNAL_2b85215a_30_flash_bwd_hdim256_fp16_sm90_cu_49158569_29554cuda3std3__45__cpo4cendE,(_ZN66_INTERNAL_2b85215a_30_flash_bwd_hdim256_fp16_sm90_cu_49158569_29554cuda3std6ranges3__45__cpo4swapE - _ZN66_INTERNAL_2b85215a_30_flash_bwd_hdim256_fp16_sm90_cu_49158569_29554cuda3std3__45__cpo4cendE)
_ZN66_INTERNAL_2b85215a_30_flash_bwd_hdim256_fp16_sm90_cu_49158569_29554cuda3std3__45__cpo4cendE:
	.zero		1
	.type		_ZN66_INTERNAL_2b85215a_30_flash_bwd_hdim256_fp16_sm90_cu_49158569_29554cuda3std6ranges3__45__cpo4swapE,@object
	.size		_ZN66_INTERNAL_2b85215a_30_flash_bwd_hdim256_fp16_sm90_cu_49158569_29554cuda3std6ranges3__45__cpo4swapE,(.L_7 - _ZN66_INTERNAL_2b85215a_30_flash_bwd_hdim256_fp16_sm90_cu_49158569_29554cuda3std6ranges3__45__cpo4swapE)
_ZN66_INTERNAL_2b85215a_30_flash_bwd_hdim256_fp16_sm90_cu_49158569_29554cuda3std6ranges3__45__cpo4swapE:
	.zero		1
.L_7:


//--------------------- .nv.shared._ZN7cutlass13device_kernelIN5flash11enable_sm90INS1_16FlashAttnBwdSm90INS1_25CollectiveMainloopBwdSm90ILi2ELi1ELi1EN4cute5tupleIJNS5_1CILi1EEES8_S8_EEENS6_IJNS7_ILi64EEENS7_ILi80EEENS7_ILi256EEEEEENS_6half_tEfNS_4arch4Sm90ELb0ELb0ELb0ELb0ELb0ELb0ELb1ELb1ELi2ELi1ELi1ELi1ELb0EEENS1_24CollectiveEpilogueBwdGQAISD_fSG_Li256ELb0ELb0EEENS1_19SingleTileSchedulerILb0ELb0ELb0ELi80EEEEEEEEEvNT_6ParamsE --------------------------
	.section	.nv.shared._ZN7cutlass13device_kernelIN5flash11enable_sm90INS1_16FlashAttnBwdSm90INS1_25CollectiveMainloopBwdSm90ILi2ELi1ELi1EN4cute5tupleIJNS5_1CILi1EEES8_S8_EEENS6_IJNS7_ILi64EEENS7_ILi80EEENS7_ILi256EEEEEENS_6half_tEfNS_4arch4Sm90ELb0ELb0ELb0ELb0ELb0ELb0ELb1ELb1ELi2ELi1ELi1ELi1ELb0EEENS1_24CollectiveEpilogueBwdGQAISD_fSG_Li256ELb0ELb0EEENS1_19SingleTileSchedulerILb0ELb0ELb0ELi80EEEEEEEEEvNT_6ParamsE,"aw",@nobits
	.sectionflags	@""
	.align	16
	.zero		1024


//--------------------- .nv.shared._ZN7cutlass13device_kernelIN5flash11enable_sm90INS1_16FlashAttnBwdSm90INS1_25CollectiveMainloopBwdSm90ILi2ELi1ELi1EN4cute5tupleIJNS5_1CILi1EEES8_S8_EEENS6_IJNS7_ILi64EEENS7_ILi80EEENS7_ILi256EEEEEENS_6half_tEfNS_4arch4Sm90ELb0ELb0ELb0ELb1ELb0ELb0ELb1ELb1ELi2ELi1ELi1ELi1ELb0EEENS1_21CollectiveEpilogueBwdISD_SE_SG_Li256ELb1ELb1ELi2EEENS1_19SingleTileSchedulerILb1ELb0ELb0ELi80EEEEEEEEEvNT_6ParamsE --------------------------
	.section	.nv.shared._ZN7cutlass13device_kernelIN5flash11enable_sm90INS1_16FlashAttnBwdSm90INS1_25CollectiveMainloopBwdSm90ILi2ELi1ELi1EN4cute5tupleIJNS5_1CILi1EEES8_S8_EEENS6_IJNS7_ILi64EEENS7_ILi80EEENS7_ILi256EEEEEENS_6half_tEfNS_4arch4Sm90ELb0ELb0ELb0ELb1ELb0ELb0ELb1ELb1ELi2ELi1ELi1ELi1ELb0EEENS1_21CollectiveEpilogueBwdISD_SE_SG_Li256ELb1ELb1ELi2EEENS1_19SingleTileSchedulerILb1ELb0ELb0ELi80EEEEEEEEEvNT_6ParamsE,"aw",@nobits
	.sectionflags	@""
	.align	16
	.zero		1024


//--------------------- .nv.shared._ZN7cutlass13device_kernelIN5flash11enable_sm90INS1_16FlashAttnBwdSm90INS1_25CollectiveMainloopBwdSm90ILi2ELi1ELi1EN4cute5tupleIJNS5_1CILi1EEES8_S8_EEENS6_IJNS7_ILi64EEENS7_ILi80EEENS7_ILi256EEEEEENS_6half_tEfNS_4arch4Sm90ELb0ELb0ELb0ELb1ELb0ELb0ELb1ELb1ELi2ELi1ELi1ELi1ELb0EEENS1_24CollectiveEpilogueBwdGQAISD_fSG_Li256ELb1ELb0EEENS1_19SingleTileSchedulerILb1ELb0ELb0ELi80EEEEEEEEEvNT_6ParamsE --------------------------
	.section	.nv.shared._ZN7cutlass13device_kernelIN5flash11enable_sm90INS1_16FlashAttnBwdSm90INS1_25CollectiveMainloopBwdSm90ILi2ELi1ELi1EN4cute5tupleIJNS5_1CILi1EEES8_S8_EEENS6_IJNS7_ILi64EEENS7_ILi80EEENS7_ILi256EEEEEENS_6half_tEfNS_4arch4Sm90ELb0ELb0ELb0ELb1ELb0ELb0ELb1ELb1ELi2ELi1ELi1ELi1ELb0EEENS1_24CollectiveEpilogueBwdGQAISD_fSG_Li256ELb1ELb0EEENS1_19SingleTileSchedulerILb1ELb0ELb0ELi80EEEEEEEEEvNT_6ParamsE,"aw",@nobits
	.sectionflags	@""
	.align	16
	.zero		1024


//--------------------- .nv.shared._ZN7cutlass13device_kernelIN5flash11enable_sm90INS1_16FlashAttnBwdSm90INS1_25CollectiveMainloopBwdSm90ILi2ELi1ELi1EN4cute5tupleIJNS5_1CILi1EEES8_S8_EEENS6_IJNS7_ILi64EEENS7_ILi80EEENS7_ILi256EEEEEENS_6half_tEfNS_4arch4Sm90ELb0ELb1ELb0ELb0ELb0ELb0ELb1ELb1ELi2ELi1ELi1ELi1ELb0EEENS1_21CollectiveEpilogueBwdISD_SE_SG_Li256ELb0ELb1ELi2EEENS1_19SingleTileSchedulerILb0ELb0ELb0ELi80EEEEEEEEEvNT_6ParamsE --------------------------
	.section	.nv.shared._ZN7cutlass13device_kernelIN5flash11enable_sm90INS1_16FlashAttnBwdSm90INS1_25CollectiveMainloopBwdSm90ILi2ELi1ELi1EN4cute5tupleIJNS5_1CILi1EEES8_S8_EEENS6_IJNS7_ILi64EEENS7_ILi80EEENS7_ILi256EEEEEENS_6half_tEfNS_4arch4Sm90ELb0ELb1ELb0ELb0ELb0ELb0ELb1ELb1ELi2ELi1ELi1ELi1ELb0EEENS1_21CollectiveEpilogueBwdISD_SE_SG_Li256ELb0ELb1ELi2EEENS1_19SingleTileSchedulerILb0ELb0ELb0ELi80EEEEEEEEEvNT_6ParamsE,"aw",@nobits
	.sectionflags	@""
	.align	16
	.zero		1024


//--------------------- .nv.shared._ZN7cutlass13device_kernelIN5flash11enable_sm90INS1_16FlashAttnBwdSm90INS1_25CollectiveMainloopBwdSm90ILi2ELi1ELi1EN4cute5tupleIJNS5_1CILi1EEES8_S8_EEENS6_IJNS7_ILi64EEENS7_ILi80EEENS7_ILi256EEEEEENS_6half_tEfNS_4arch4Sm90ELb0ELb1ELb0ELb0ELb0ELb0ELb1ELb1ELi2ELi1ELi1ELi1ELb0EEENS1_24CollectiveEpilogueBwdGQAISD_fSG_Li256ELb0ELb0EEENS1_19SingleTileSchedulerILb0ELb0ELb0ELi80EEEEEEEEEvNT_6ParamsE --------------------------
	.section	.nv.shared._ZN7cutlass13device_kernelIN5flash11enable_sm90INS1_16FlashAttnBwdSm90INS1_25CollectiveMainloopBwdSm90ILi2ELi1ELi1EN4cute5tupleIJNS5_1CILi1EEES8_S8_EEENS6_IJNS7_ILi64EEENS7_ILi80EEENS7_ILi256EEEEEENS_6half_tEfNS_4arch4Sm90ELb0ELb1ELb0ELb0ELb0ELb0ELb1ELb1ELi2ELi1ELi1ELi1ELb0EEENS1_24CollectiveEpilogueBwdGQAISD_fSG_Li256ELb0ELb0EEENS1_19SingleTileSchedulerILb0ELb0ELb0ELi80EEEEEEEEEvNT_6ParamsE,"aw",@nobits
	.sectionflags	@""
	.align	16
	.zero		1024


//--------------------- .nv.shared._ZN7cutlass13device_kernelIN5flash11enable_sm90INS1_16FlashAttnBwdSm90INS1_25CollectiveMainloopBwdSm90ILi2ELi1ELi1EN4cute5tupleIJNS5_1CILi1EEES8_S8_EEENS6_IJNS7_ILi64EEENS7_ILi80EEENS7_ILi256EEEEEENS_6half_tEfNS_4arch4Sm90ELb0ELb1ELb0ELb1ELb0ELb0ELb1ELb1ELi2ELi1ELi1ELi1ELb0EEENS1_21CollectiveEpilogueBwdISD_SE_SG_Li256ELb1ELb1ELi2EEENS1_19SingleTileSchedulerILb1ELb0ELb0ELi80EEEEEEEEEvNT_6ParamsE --------------------------
	.section	.nv.shared._ZN7cutlass13device_kernelIN5flash11enable_sm90INS1_16FlashAttnBwdSm90INS1_25CollectiveMainloopBwdSm90ILi2ELi1ELi1EN4cute5tupleIJNS5_1CILi1EEES8_S8_EEENS6_IJNS7_ILi64EEENS7_ILi80EEENS7_ILi256EEEEEENS_6half_tEfNS_4arch4Sm90ELb0ELb1ELb0ELb1ELb0ELb0ELb1ELb1ELi2ELi1ELi1ELi1ELb0EEENS1_21CollectiveEpilogueBwdISD_SE_SG_Li256ELb1ELb1ELi2EEENS1_19SingleTileSchedulerILb1ELb0ELb0ELi80EEEEEEEEEvNT_6ParamsE,"aw",@nobits
	.sectionflags	@""
	.align	16
	.zero		1024


//--------------------- .nv.shared._ZN7cutlass13device_kernelIN5flash11enable_sm90INS1_16FlashAttnBwdSm90INS1_25CollectiveMainloopBwdSm90ILi2ELi1ELi1EN4cute5tupleIJNS5_1CILi1EEES8_S8_EEENS6_IJNS7_ILi64EEENS7_ILi80EEENS7_ILi256EEEEEENS_6half_tEfNS_4arch4Sm90ELb0ELb1ELb0ELb1ELb0ELb0ELb1ELb1ELi2ELi1ELi1ELi1ELb0EEENS1_24CollectiveEpilogueBwdGQAISD_fSG_Li256ELb1ELb0EEENS1_19SingleTileSchedulerILb1ELb0ELb0ELi80EEEEEEEEEvNT_6ParamsE --------------------------
	.section	.nv.shared._ZN7cutlass13device_kernelIN5flash11enable_sm90INS1_16FlashAttnBwdSm90INS1_25CollectiveMainloopBwdSm90ILi2ELi1ELi1EN4cute5tupleIJNS5_1CILi1EEES8_S8_EEENS6_IJNS7_ILi64EEENS7_ILi80EEENS7_ILi256EEEEEENS_6half_tEfNS_4arch4Sm90ELb0ELb1ELb0ELb1ELb0ELb0ELb1ELb1ELi2ELi1ELi1ELi1ELb0EEENS1_24CollectiveEpilogueBwdGQAISD_fSG_Li256ELb1ELb0EEENS1_19SingleTileSchedulerILb1ELb0ELb0ELi80EEEEEEEEEvNT_6ParamsE,"aw",@nobits
	.sectionflags	@""
	.align	16
	.zero		1024


//--------------------- .nv.shared._ZN7cutlass13device_kernelIN5flash11enable_sm90INS1_16FlashAttnBwdSm90INS1_25CollectiveMainloopBwdSm90ILi2ELi1ELi1EN4cute5tupleIJNS5_1CILi1EEES8_S8_EEENS6_IJNS7_ILi64EEENS7_ILi80EEENS7_ILi256EEEEEENS_6half_tEfNS_4arch4Sm90ELb1ELb0ELb0ELb0ELb0ELb0ELb1ELb1ELi2ELi1ELi1ELi1ELb0EEENS1_21CollectiveEpilogueBwdISD_SE_SG_Li256ELb0ELb1ELi2EEENS1_25SingleTileBwdLPTSchedulerILb0ELi80ELb0EEEEEEEEEvNT_6ParamsE --------------------------
	.section	.nv.shared._ZN7cutlass13device_kernelIN5flash11enable_sm90INS1_16FlashAttnBwdSm90INS1_25CollectiveMainloopBwdSm90ILi2ELi1ELi1EN4cute5tupleIJNS5_1CILi1EEES8_S8_EEENS6_IJNS7_ILi64EEENS7_ILi80EEENS7_ILi256EEEEEENS_6half_tEfNS_4arch4Sm90ELb1ELb0ELb0ELb0ELb0ELb0ELb1ELb1ELi2ELi1ELi1ELi1ELb0EEENS1_21CollectiveEpilogueBwdISD_SE_SG_Li256ELb0ELb1ELi2EEENS1_25SingleTileBwdLPTSchedulerILb0ELi80ELb0EEEEEEEEEvNT_6ParamsE,"aw",@nobits
	.sectionflags	@""
	.align	16
	.zero		1024


//--------------------- .nv.shared._ZN7cutlass13device_kernelIN5flash11enable_sm90INS1_16FlashAttnBwdSm90INS1_25CollectiveMainloopBwdSm90ILi2ELi1ELi1EN4cute5tupleIJNS5_1CILi1EEES8_S8_EEENS6_IJNS7_ILi64EEENS7_ILi80EEENS7_ILi256EEEEEENS_6half_tEfNS_4arch4Sm90ELb1ELb0ELb0ELb0ELb0ELb0ELb1ELb1ELi2ELi1ELi1ELi1ELb0EEENS1_24CollectiveEpilogueBwdGQAISD_fSG_Li256ELb0ELb0EEENS1_25SingleTileBwdLPTSchedulerILb0ELi80ELb0EEEEEEEEEvNT_6ParamsE --------------------------
	.section	.nv.shared._ZN7cutlass13device_kernelIN5flash11enable_sm90INS1_16FlashAttnBwdSm90INS1_25CollectiveMainloopBwdSm90ILi2ELi1ELi1EN4cute5tupleIJNS5_1CILi1EEES8_S8_EEENS6_IJNS7_ILi64EEENS7_ILi80EEENS7_ILi256EEEEEENS_6half_tEfNS_4arch4Sm90ELb1ELb0ELb0ELb0ELb0ELb0ELb1ELb1ELi2ELi1ELi1ELi1ELb0EEENS1_24CollectiveEpilogueBwdGQAISD_fSG_Li256ELb0ELb0EEENS1_25SingleTileBwdLPTSchedulerILb0ELi80ELb0EEEEEEEEEvNT_6ParamsE,"aw",@nobits
	.sectionflags	@""
	.align	16
	.zero		1024


//--------------------- .nv.shared._ZN7cutlass13device_kernelIN5flash22FlashAttnBwdPreprocessIN4cute5tupleIJNS3_1CILi64EEENS5_ILi256EEEEEENS_6half_tEfNS_4arch4Sm90ELb1ELb0EEEEEvNT_6ParamsE --------------------------
	.section	.nv.shared._ZN7cutlass13device_kernelIN5flash22FlashAttnBwdPreprocessIN4cute5tupleIJNS3_1CILi64EEENS5_ILi256EEEEEENS_6half_tEfNS_4arch4Sm90ELb1ELb0EEEEEvNT_6ParamsE,"aw",@nobits
	.sectionflags	@""
	.align	16
	.zero		1024


//--------------------- .nv.shared._ZN7cutlass13device_kernelIN5flash11enable_sm90INS1_16FlashAttnBwdSm90INS1_25CollectiveMainloopBwdSm90ILi2ELi1ELi1EN4cute5tupleIJNS5_1CILi1EEES8_S8_EEENS6_IJNS7_ILi64EEENS7_ILi80EEENS7_ILi256EEEEEENS_6half_tEfNS_4arch4Sm90ELb1ELb0ELb0ELb1ELb0ELb0ELb1ELb1ELi2ELi1ELi1ELi1ELb0EEENS1_21CollectiveEpilogueBwdISD_SE_SG_Li256ELb1ELb1ELi2EEENS1_25SingleTileBwdLPTSchedulerILb1ELi80ELb0EEEEEEEEEvNT_6ParamsE --------------------------
	.section	.nv.shared._ZN7cutlass13device_kernelIN5flash11enable_sm90INS1_16FlashAttnBwdSm90INS1_25CollectiveMainloopBwdSm90ILi2ELi1ELi1EN4cute5tupleIJNS5_1CILi1EEES8_S8_EEENS6_IJNS7_ILi64EEENS7_ILi80EEENS7_ILi256EEEEEENS_6half_tEfNS_4arch4Sm90ELb1ELb0ELb0ELb1ELb0ELb0ELb1ELb1ELi2ELi1ELi1ELi1ELb0EEENS1_21CollectiveEpilogueBwdISD_SE_SG_Li256ELb1ELb1ELi2EEENS1_25SingleTileBwdLPTSchedulerILb1ELi80ELb0EEEEEEEEEvNT_6ParamsE,"aw",@nobits
	.sectionflags	@""
	.align	16
	.zero		1024


//--------------------- .nv.shared._ZN7cutlass13device_kernelIN5flash32FlashAttnBwdPostprocessConvertdQIN4cute5tupleIJNS3_1CILi80EEENS5_ILi256EEEEEENS_6half_tEfNS_4arch4Sm90ELi256ENS3_8TiledMMAINS3_8MMA_AtomIJNS3_4SM904GMMA25MMA_64x16x16_F32F16F16_SSILNSF_5MajorE1ELSH_1ELNSF_7ScaleInE1ELSI_1EEEEEENS3_6LayoutINS4_IJNS5_ILi2EEENS5_ILi1EEESN_EEENS4_IJSN_NS5_ILi0EEESP_EEEEENS4_IJNS3_10UnderscoreESS_SS_EEEEELb1EEEEEvNT_6ParamsE --------------------------
	.section	.nv.shared._ZN7cutlass13device_kernelIN5flash32FlashAttnBwdPostprocessConvertdQIN4cute5tupleIJNS3_1CILi80EEENS5_ILi256EEEEEENS_6half_tEfNS_4arch4Sm90ELi256ENS3_8TiledMMAINS3_8MMA_AtomIJNS3_4SM904GMMA25MMA_64x16x16_F32F16F16_SSILNSF_5MajorE1ELSH_1ELNSF_7ScaleInE1ELSI_1EEEEEENS3_6LayoutINS4_IJNS5_ILi2EEENS5_ILi1EEESN_EEENS4_IJSN_NS5_ILi0EEESP_EEEEENS4_IJNS3_10UnderscoreESS_SS_EEEEELb1EEEEEvNT_6ParamsE,"aw",@nobits
	.sectionflags	@""
	.align	16
	.zero		1024


//--------------------- .nv.shared._ZN7cutlass13device_kernelIN5flash32FlashAttnBwdPostprocessConvertdQIN4cute5tupleIJNS3_1CILi64EEENS5_ILi256EEEEEENS_6half_tEfNS_4arch4Sm90ELi256ENS3_8TiledMMAINS3_8MMA_AtomIJNS3_4SM904GMMA25MMA_64x64x16_F32F16F16_SSILNSF_5MajorE1ELSH_0ELNSF_7ScaleInE1ELSI_1EEEEEENS3_6LayoutINS4_IJNS5_ILi2EEENS5_ILi1EEESN_EEENS4_IJSN_NS5_ILi0EEESP_EEEEENS4_IJNS3_10UnderscoreESS_SS_EEEEELb1EEEEEvNT_6ParamsE --------------------------
	.section	.nv.shared._ZN7cutlass13device_kernelIN5flash32FlashAttnBwdPostprocessConvertdQIN4cute5tupleIJNS3_1CILi64EEENS5_ILi256EEEEEENS_6half_tEfNS_4arch4Sm90ELi256ENS3_8TiledMMAINS3_8MMA_AtomIJNS3_4SM904GMMA25MMA_64x64x16_F32F16F16_SSILNSF_5MajorE1ELSH_0ELNSF_7ScaleInE1ELSI_1EEEEEENS3_6LayoutINS4_IJNS5_ILi2EEENS5_ILi1EEESN_EEENS4_IJSN_NS5_ILi0EEESP_EEEEENS4_IJNS3_10UnderscoreESS_SS_EEEEELb1EEEEEvNT_6ParamsE,"aw",@nobits
	.sectionflags	@""
	.align	16
	.zero		1024


//--------------------- .nv.shared._ZN7cutlass13device_kernelIN5flash11enable_sm90INS1_16FlashAttnBwdSm90INS1_25CollectiveMainloopBwdSm90ILi2ELi1ELi1EN4cute5tupleIJNS5_1CILi1EEES8_S8_EEENS6_IJNS7_ILi64EEENS7_ILi80EEENS7_ILi256EEEEEENS_6half_tEfNS_4arch4Sm90ELb1ELb0ELb0ELb1ELb0ELb0ELb1ELb1ELi2ELi1ELi1ELi1ELb0EEENS1_24CollectiveEpilogueBwdGQAISD_fSG_Li256ELb1ELb0EEENS1_25SingleTileBwdLPTSchedulerILb1ELi80ELb0EEEEEEEEEvNT_6ParamsE --------------------------
	.section	.nv.shared._ZN7cutlass13device_kernelIN5flash11enable_sm90INS1_16FlashAttnBwdSm90INS1_25CollectiveMainloopBwdSm90ILi2ELi1ELi1EN4cute5tupleIJNS5_1CILi1EEES8_S8_EEENS6_IJNS7_ILi64EEENS7_ILi80EEENS7_ILi256EEEEEENS_6half_tEfNS_4arch4Sm90ELb1ELb0ELb0ELb1ELb0ELb0ELb1ELb1ELi2ELi1ELi1ELi1ELb0EEENS1_24CollectiveEpilogueBwdGQAISD_fSG_Li256ELb1ELb0EEENS1_25SingleTileBwdLPTSchedulerILb1ELi80ELb0EEEEEEEEEvNT_6ParamsE,"aw",@nobits
	.sectionflags	@""
	.align	16
	.zero		1024


//--------------------- .nv.shared._ZN7cutlass13device_kernelIN5flash22FlashAttnBwdPreprocessIN4cute5tupleIJNS3_1CILi64EEENS5_ILi256EEEEEENS_6half_tEfNS_4arch4Sm90ELb1ELb1EEEEEvNT_6ParamsE --------------------------
	.section	.nv.shared._ZN7cutlass13device_kernelIN5flash22FlashAttnBwdPreprocessIN4cute5tupleIJNS3_1CILi64EEENS5_ILi256EEEEEENS_6half_tEfNS_4arch4Sm90ELb1ELb1EEEEEvNT_6ParamsE,"aw",@nobits
	.sectionflags	@""
	.align	16
	.zero		1024


//--------------------- .nv.constant0._ZN7cutlass13device_kernelIN5flash11enable_sm90INS1_16FlashAttnBwdSm90INS1_25CollectiveMainloopBwdSm90ILi2ELi1ELi1EN4cute5tupleIJNS5_1CILi1EEES8_S8_EEENS6_IJNS7_ILi64EEENS7_ILi80EEENS7_ILi256EEEEEENS_6half_tEfNS_4arch4Sm90ELb0ELb0ELb0ELb0ELb0ELb0ELb1ELb1ELi2ELi1ELi1ELi1ELb0EEENS1_21CollectiveEpilogueBwdISD_SE_SG_Li256ELb0ELb1ELi2EEENS1_19SingleTileSchedulerILb0ELb0ELb0ELi80EEEEEEEEEvNT_6ParamsE --------------------------
	.section	.nv.constant0._ZN7cutlass13device_kernelIN5flash11enable_sm90INS1_16FlashAttnBwdSm90INS1_25CollectiveMainloopBwdSm90ILi2ELi1ELi1EN4cute5tupleIJNS5_1CILi1EEES8_S8_EEENS6_IJNS7_ILi64EEENS7_ILi80EEENS7_ILi256EEEEEENS_6half_tEfNS_4arch4Sm90ELb0ELb0ELb0ELb0ELb0ELb0ELb1ELb1ELi2ELi1ELi1ELi1ELb0EEENS1_21CollectiveEpilogueBwdISD_SE_SG_Li256ELb0ELb1ELi2EEENS1_19SingleTileSchedulerILb0ELb0ELb0ELi80EEEEEEEEEvNT_6ParamsE,"a",@progbits
	.sectionflags	@""
	.align	4
.nv.constant0._ZN7cutlass13device_kernelIN5flash11enable_sm90INS1_16FlashAttnBwdSm90INS1_25CollectiveMainloopBwdSm90ILi2ELi1ELi1EN4cute5tupleIJNS5_1CILi1EEES8_S8_EEENS6_IJNS7_ILi64EEENS7_ILi80EEENS7_ILi256EEEEEENS_6half_tEfNS_4arch4Sm90ELb0ELb0ELb0ELb0ELb0ELb0ELb1ELb1ELi2ELi1ELi1ELi1ELb0EEENS1_21CollectiveEpilogueBwdISD_SE_SG_Li256ELb0ELb1ELi2EEENS1_19SingleTileSchedulerILb0ELb0ELb0ELi80EEEEEEEEEvNT_6ParamsE:
	.zero		3200


//--------------------- .nv.constant0._ZN7cutlass13device_kernelIN5flash11enable_sm90INS1_16FlashAttnBwdSm90INS1_25CollectiveMainloopBwdSm90ILi2ELi1ELi1EN4cute5tupleIJNS5_1CILi1EEES8_S8_EEENS6_IJNS7_ILi64EEENS7_ILi80EEENS7_ILi256EEEEEENS_6half_tEfNS_4arch4Sm90ELb0ELb0ELb0ELb0ELb0ELb0ELb1ELb1ELi2ELi1ELi1ELi1ELb0EEENS1_24CollectiveEpilogueBwdGQAISD_fSG_Li256ELb0ELb0EEENS1_19SingleTileSchedulerILb0ELb0ELb0ELi80EEEEEEEEEvNT_6ParamsE --------------------------
	.section	.nv.constant0._ZN7cutlass13device_kernelIN5flash11enable_sm90INS1_16FlashAttnBwdSm90INS1_25CollectiveMainloopBwdSm90ILi2ELi1ELi1EN4cute5tupleIJNS5_1CILi1EEES8_S8_EEENS6_IJNS7_ILi64EEENS7_ILi80EEENS7_ILi256EEEEEENS_6half_tEfNS_4arch4Sm90ELb0ELb0ELb0ELb0ELb0ELb0ELb1ELb1ELi2ELi1ELi1ELi1ELb0EEENS1_24CollectiveEpilogueBwdGQAISD_fSG_Li256ELb0ELb0EEENS1_19SingleTileSchedulerILb0ELb0ELb0ELi80EEEEEEEEEvNT_6ParamsE,"a",@progbits
	.sectionflags	@""
	.align	4
.nv.constant0._ZN7cutlass13device_kernelIN5flash11enable_sm90INS1_16FlashAttnBwdSm90INS1_25CollectiveMainloopBwdSm90ILi2ELi1ELi1EN4cute5tupleIJNS5_1CILi1EEES8_S8_EEENS6_IJNS7_ILi64EEENS7_ILi80EEENS7_ILi256EEEEEENS_6half_tEfNS_4arch4Sm90ELb0ELb0ELb0ELb0ELb0ELb0ELb1ELb1ELi2ELi1ELi1ELi1ELb0EEENS1_24CollectiveEpilogueBwdGQAISD_fSG_Li256ELb0ELb0EEENS1_19SingleTileSchedulerILb0ELb0ELb0ELi80EEEEEEEEEvNT_6ParamsE:
	.zero		2560


//--------------------- .nv.constant0._ZN7cutlass13device_kernelIN5flash11enable_sm90INS1_16FlashAttnBwdSm90INS1_25CollectiveMainloopBwdSm90ILi2ELi1ELi1EN4cute5tupleIJNS5_1CILi1EEES8_S8_EEENS6_IJNS7_ILi64EEENS7_ILi80EEENS7_ILi256EEEEEENS_6half_tEfNS_4arch4Sm90ELb0ELb0ELb0ELb1ELb0ELb0ELb1ELb1ELi2ELi1ELi1ELi1ELb0EEENS1_21CollectiveEpilogueBwdISD_SE_SG_Li256ELb1ELb1ELi2EEENS1_19SingleTileSchedulerILb1ELb0ELb0ELi80EEEEEEEEEvNT_6ParamsE --------------------------
	.section	.nv.constant0._ZN7cutlass13device_kernelIN5flash11enable_sm90INS1_16FlashAttnBwdSm90INS1_25CollectiveMainloopBwdSm90ILi2ELi1ELi1EN4cute5tupleIJNS5_1CILi1EEES8_S8_EEENS6_IJNS7_ILi64EEENS7_ILi80EEENS7_ILi256EEEEEENS_6half_tEfNS_4arch4Sm90ELb0ELb0ELb0ELb1ELb0ELb0ELb1ELb1ELi2ELi1ELi1ELi1ELb0EEENS1_21CollectiveEpilogueBwdISD_SE_SG_Li256ELb1ELb1ELi2EEENS1_19SingleTileSchedulerILb1ELb0ELb0ELi80EEEEEEEEEvNT_6ParamsE,"a",@progbits
	.sectionflags	@""
	.align	4
.nv.constant0._ZN7cutlass13device_kernelIN5flash11enable_sm90INS1_16FlashAttnBwdSm90INS1_25CollectiveMainloopBwdSm90ILi2ELi1ELi1EN4cute5tupleIJNS5_1CILi1EEES8_S8_EEENS6_IJNS7_ILi64EEENS7_ILi80EEENS7_ILi256EEEEEENS_6half_tEfNS_4arch4Sm90ELb0ELb0ELb0ELb1ELb0ELb0ELb1ELb1ELi2ELi1ELi1ELi1ELb0EEENS1_21CollectiveEpilogueBwdISD_SE_SG_Li256ELb1ELb1ELi2EEENS1_19SingleTileSchedulerILb1ELb0ELb0ELi80EEEEEEEEEvNT_6ParamsE:
	.zero		2560


//--------------------- .nv.constant0._ZN7cutlass13device_kernelIN5flash11enable_sm90INS1_16FlashAttnBwdSm90INS1_25CollectiveMainloopBwdSm90ILi2ELi1ELi1EN4cute5tupleIJNS5_1CILi1EEES8_S8_EEENS6_IJNS7_ILi64EEENS7_ILi80EEENS7_ILi256EEEEEENS_6half_tEfNS_4arch4Sm90ELb0ELb0ELb0ELb1ELb0ELb0ELb1ELb1ELi2ELi1ELi1ELi1ELb0EEENS1_24CollectiveEpilogueBwdGQAISD_fSG_Li256ELb1ELb0EEENS1_19SingleTileSchedulerILb1ELb0ELb0ELi80EEEEEEEEEvNT_6ParamsE --------------------------
	.section	.nv.constant0._ZN7cutlass13device_kernelIN5flash11enable_sm90INS1_16FlashAttnBwdSm90INS1_25CollectiveMainloopBwdSm90ILi2ELi1ELi1EN4cute5tupleIJNS5_1CILi1EEES8_S8_EEENS6_IJNS7_ILi64EEENS7_ILi80EEENS7_ILi256EEEEEENS_6half_tEfNS_4arch4Sm90ELb0ELb0ELb0ELb1ELb0ELb0ELb1ELb1ELi2ELi1ELi1ELi1ELb0EEENS1_24CollectiveEpilogueBwdGQAISD_fSG_Li256ELb1ELb0EEENS1_19SingleTileSchedulerILb1ELb0ELb0ELi80EEEEEEEEEvNT_6ParamsE,"a",@progbits
	.sectionflags	@""
	.align	4
.nv.constant0._ZN7cutlass13device_kernelIN5flash11enable_sm90INS1_16FlashAttnBwdSm90INS1_25CollectiveMainloopBwdSm90ILi2ELi1ELi1EN4cute5tupleIJNS5_1CILi1EEES8_S8_EEENS6_IJNS7_ILi64EEENS7_ILi80EEENS7_ILi256EEEEEENS_6half_tEfNS_4arch4Sm90ELb0ELb0ELb0ELb1ELb0ELb0ELb1ELb1ELi2ELi1ELi1ELi1ELb0EEENS1_24CollectiveEpilogueBwdGQAISD_fSG_Li256ELb1ELb0EEENS1_19SingleTileSchedulerILb1ELb0ELb0ELi80EEEEEEEEEvNT_6ParamsE:
	.zero		2560


//--------------------- .nv.constant0._ZN7cutlass13device_kernelIN5flash11enable_sm90INS1_16FlashAttnBwdSm90INS1_25CollectiveMainloopBwdSm90ILi2ELi1ELi1EN4cute5tupleIJNS5_1CILi1EEES8_S8_EEENS6_IJNS7_ILi64EEENS7_ILi80EEENS7_ILi256EEEEEENS_6half_tEfNS_4arch4Sm90ELb0ELb1ELb0ELb0ELb0ELb0ELb1ELb1ELi2ELi1ELi1ELi1ELb0EEENS1_21CollectiveEpilogueBwdISD_SE_SG_Li256ELb0ELb1ELi2EEENS1_19SingleTileSchedulerILb0ELb0ELb0ELi80EEEEEEEEEvNT_6ParamsE --------------------------
	.section	.nv.constant0._ZN7cutlass13device_kernelIN5flash11enable_sm90INS1_16FlashAttnBwdSm90INS1_25CollectiveMainloopBwdSm90ILi2ELi1ELi1EN4cute5tupleIJNS5_1CILi1EEES8_S8_EEENS6_IJNS7_ILi64EEENS7_ILi80EEENS7_ILi256EEEEEENS_6half_tEfNS_4arch4Sm90ELb0ELb1ELb0ELb0ELb0ELb0ELb1ELb1ELi2ELi1ELi1ELi1ELb0EEENS1_21CollectiveEpilogueBwdISD_SE_SG_Li256ELb0ELb1ELi2EEENS1_19SingleTileSchedulerILb0ELb0ELb0ELi80EEEEEEEEEvNT_6ParamsE,"a",@progbits
	.sectionflags	@""
	.align	4
.nv.constant0._ZN7cutlass13device_kernelIN5flash11enable_sm90INS1_16FlashAttnBwdSm90INS1_25CollectiveMainloopBwdSm90ILi2ELi1ELi1EN4cute5tupleIJNS5_1CILi1EEES8_S8_EEENS6_IJNS7_ILi64EEENS7_ILi80EEENS7_ILi256EEEEEENS_6half_tEfNS_4arch4Sm90ELb0ELb1ELb0ELb0ELb0ELb0ELb1ELb1ELi2ELi1ELi1ELi1ELb0EEENS1_21CollectiveEpilogueBwdISD_SE_SG_Li256ELb0ELb1ELi2EEENS1_19SingleTileSchedulerILb0ELb0ELb0ELi80EEEEEEEEEvNT_6ParamsE:
	.zero		3200


//--------------------- .nv.constant0._ZN7cutlass13device_kernelIN5flash11enable_sm90INS1_16FlashAttnBwdSm90INS1_25CollectiveMainloopBwdSm90ILi2ELi1ELi1EN4cute5tupleIJNS5_1CILi1EEES8_S8_EEENS6_IJNS7_ILi64EEENS7_ILi80EEENS7_ILi256EEEEEENS_6half_tEfNS_4arch4Sm90ELb0ELb1ELb0ELb0ELb0ELb0ELb1ELb1ELi2ELi1ELi1ELi1ELb0EEENS1_24CollectiveEpilogueBwdGQAISD_fSG_Li256ELb0ELb0EEENS1_19SingleTileSchedulerILb0ELb0ELb0ELi80EEEEEEEEEvNT_6ParamsE --------------------------
	.section	.nv.constant0._ZN7cutlass13device_kernelIN5flash11enable_sm90INS1_16FlashAttnBwdSm90INS1_25CollectiveMainloopBwdSm90ILi2ELi1ELi1EN4cute5tupleIJNS5_1CILi1EEES8_S8_EEENS6_IJNS7_ILi64EEENS7_ILi80EEENS7_ILi256EEEEEENS_6half_tEfNS_4arch4Sm90ELb0ELb1ELb0ELb0ELb0ELb0ELb1ELb1ELi2ELi1ELi1ELi1ELb0EEENS1_24CollectiveEpilogueBwdGQAISD_fSG_Li256ELb0ELb0EEENS1_19SingleTileSchedulerILb0ELb0ELb0ELi80EEEEEEEEEvNT_6ParamsE,"a",@progbits
	.sectionflags	@""
	.align	4
.nv.constant0._ZN7cutlass13device_kernelIN5flash11enable_sm90INS1_16FlashAttnBwdSm90INS1_25CollectiveMainloopBwdSm90ILi2ELi1ELi1EN4cute5tupleIJNS5_1CILi1EEES8_S8_EEENS6_IJNS7_ILi64EEENS7_ILi80EEENS7_ILi256EEEEEENS_6half_tEfNS_4arch4Sm90ELb0ELb1ELb0ELb0ELb0ELb0ELb1ELb1ELi2ELi1ELi1ELi1ELb0EEENS1_24CollectiveEpilogueBwdGQAISD_fSG_Li256ELb0ELb0EEENS1_19SingleTileSchedulerILb0ELb0ELb0ELi80EEEEEEEEEvNT_6ParamsE:
	.zero		2560


//--------------------- .nv.constant0._ZN7cutlass13device_kernelIN5flash11enable_sm90INS1_16FlashAttnBwdSm90INS1_25CollectiveMainloopBwdSm90ILi2ELi1ELi1EN4cute5tupleIJNS5_1CILi1EEES8_S8_EEENS6_IJNS7_ILi64EEENS7_ILi80EEENS7_ILi256EEEEEENS_6half_tEfNS_4arch4Sm90ELb0ELb1ELb0ELb1ELb0ELb0ELb1ELb1ELi2ELi1ELi1ELi1ELb0EEENS1_21CollectiveEpilogueBwdISD_SE_SG_Li256ELb1ELb1ELi2EEENS1_19SingleTileSchedulerILb1ELb0ELb0ELi80EEEEEEEEEvNT_6ParamsE --------------------------
	.section	.nv.constant0._ZN7cutlass13device_kernelIN5flash11enable_sm90INS1_16FlashAttnBwdSm90INS1_25CollectiveMainloopBwdSm90ILi2ELi1ELi1EN4cute5tupleIJNS5_1CILi1EEES8_S8_EEENS6_IJNS7_ILi64EEENS7_ILi80EEENS7_ILi256EEEEEENS_6half_tEfNS_4arch4Sm90ELb0ELb1ELb0ELb1ELb0ELb0ELb1ELb1ELi2ELi1ELi1ELi1ELb0EEENS1_21CollectiveEpilogueBwdISD_SE_SG_Li256ELb1ELb1ELi2EEENS1_19SingleTileSchedulerILb1ELb0ELb0ELi80EEEEEEEEEvNT_6ParamsE,"a",@progbits
	.sectionflags	@""
	.align	4
.nv.constant0._ZN7cutlass13device_kernelIN5flash11enable_sm90INS1_16FlashAttnBwdSm90INS1_25CollectiveMainloopBwdSm90ILi2ELi1ELi1EN4cute5tupleIJNS5_1CILi1EEES8_S8_EEENS6_IJNS7_ILi64EEENS7_ILi80EEENS7_ILi256EEEEEENS_6half_tEfNS_4arch4Sm90ELb0ELb1ELb0ELb1ELb0ELb0ELb1ELb1ELi2ELi1ELi1ELi1ELb0EEENS1_21CollectiveEpilogueBwdISD_SE_SG_Li256ELb1ELb1ELi2EEENS1_19SingleTileSchedulerILb1ELb0ELb0ELi80EEEEEEEEEvNT_6ParamsE:
	.zero		2560


//--------------------- .nv.constant0._ZN7cutlass13device_kernelIN5flash11enable_sm90INS1_16FlashAttnBwdSm90INS1_25CollectiveMainloopBwdSm90ILi2ELi1ELi1EN4cute5tupleIJNS5_1CILi1EEES8_S8_EEENS6_IJNS7_ILi64EEENS7_ILi80EEENS7_ILi256EEEEEENS_6half_tEfNS_4arch4Sm90ELb0ELb1ELb0ELb1ELb0ELb0ELb1ELb1ELi2ELi1ELi1ELi1ELb0EEENS1_24CollectiveEpilogueBwdGQAISD_fSG_Li256ELb1ELb0EEENS1_19SingleTileSchedulerILb1ELb0ELb0ELi80EEEEEEEEEvNT_6ParamsE --------------------------
	.section	.nv.constant0._ZN7cutlass13device_kernelIN5flash11enable_sm90INS1_16FlashAttnBwdSm90INS1_25CollectiveMainloopBwdSm90ILi2ELi1ELi1EN4cute5tupleIJNS5_1CILi1EEES8_S8_EEENS6_IJNS7_ILi64EEENS7_ILi80EEENS7_ILi256EEEEEENS_6half_tEfNS_4arch4Sm90ELb0ELb1ELb0ELb1ELb0ELb0ELb1ELb1ELi2ELi1ELi1ELi1ELb0EEENS1_24CollectiveEpilogueBwdGQAISD_fSG_Li256ELb1ELb0EEENS1_19SingleTileSchedulerILb1ELb0ELb0ELi80EEEEEEEEEvNT_6ParamsE,"a",@progbits
	.sectionflags	@""
	.align	4
.nv.constant0._ZN7cutlass13device_kernelIN5flash11enable_sm90INS1_16FlashAttnBwdSm90INS1_25CollectiveMainloopBwdSm90ILi2ELi1ELi1EN4cute5tupleIJNS5_1CILi1EEES8_S8_EEENS6_IJNS7_ILi64EEENS7_ILi80EEENS7_ILi256EEEEEENS_6half_tEfNS_4arch4Sm90ELb0ELb1ELb0ELb1ELb0ELb0ELb1ELb1ELi2ELi1ELi1ELi1ELb0EEENS1_24CollectiveEpilogueBwdGQAISD_fSG_Li256ELb1ELb0EEENS1_19SingleTileSchedulerILb1ELb0ELb0ELi80EEEEEEEEEvNT_6ParamsE:
	.zero		2560


//--------------------- .nv.constant0._ZN7cutlass13device_kernelIN5flash11enable_sm90INS1_16FlashAttnBwdSm90INS1_25CollectiveMainloopBwdSm90ILi2ELi1ELi1EN4cute5tupleIJNS5_1CILi1EEES8_S8_EEENS6_IJNS7_ILi64EEENS7_ILi80EEENS7_ILi256EEEEEENS_6half_tEfNS_4arch4Sm90ELb1ELb0ELb0ELb0ELb0ELb0ELb1ELb1ELi2ELi1ELi1ELi1ELb0EEENS1_21CollectiveEpilogueBwdISD_SE_SG_Li256ELb0ELb1ELi2EEENS1_25SingleTileBwdLPTSchedulerILb0ELi80ELb0EEEEEEEEEvNT_6ParamsE --------------------------
	.section	.nv.constant0._ZN7cutlass13device_kernelIN5flash11enable_sm90INS1_16FlashAttnBwdSm90INS1_25CollectiveMainloopBwdSm90ILi2ELi1ELi1EN4cute5tupleIJNS5_1CILi1EEES8_S8_EEENS6_IJNS7_ILi64EEENS7_ILi80EEENS7_ILi256EEEEEENS_6half_tEfNS_4arch4Sm90ELb1ELb0ELb0ELb0ELb0ELb0ELb1ELb1ELi2ELi1ELi1ELi1ELb0EEENS1_21CollectiveEpilogueBwdISD_SE_SG_Li256ELb0ELb1ELi2EEENS1_25SingleTileBwdLPTSchedulerILb0ELi80ELb0EEEEEEEEEvNT_6ParamsE,"a",@progbits
	.sectionflags	@""
	.align	4
.nv.constant0._ZN7cutlass13device_kernelIN5flash11enable_sm90INS1_16FlashAttnBwdSm90INS1_25CollectiveMainloopBwdSm90ILi2ELi1ELi1EN4cute5tupleIJNS5_1CILi1EEES8_S8_EEENS6_IJNS7_ILi64EEENS7_ILi80EEENS7_ILi256EEEEEENS_6half_tEfNS_4arch4Sm90ELb1ELb0ELb0ELb0ELb0ELb0ELb1ELb1ELi2ELi1ELi1ELi1ELb0EEENS1_21CollectiveEpilogueBwdISD_SE_SG_Li256ELb0ELb1ELi2EEENS1_25SingleTileBwdLPTSchedulerILb0ELi80ELb0EEEEEEEEEvNT_6ParamsE:
	.zero		3200


//--------------------- .nv.constant0._ZN7cutlass13device_kernelIN5flash11enable_sm90INS1_16FlashAttnBwdSm90INS1_25CollectiveMainloopBwdSm90ILi2ELi1ELi1EN4cute5tupleIJNS5_1CILi1EEES8_S8_EEENS6_IJNS7_ILi64EEENS7_ILi80EEENS7_ILi256EEEEEENS_6half_tEfNS_4arch4Sm90ELb1ELb0ELb0ELb0ELb0ELb0ELb1ELb1ELi2ELi1ELi1ELi1ELb0EEENS1_24CollectiveEpilogueBwdGQAISD_fSG_Li256ELb0ELb0EEENS1_25SingleTileBwdLPTSchedulerILb0ELi80ELb0EEEEEEEEEvNT_6ParamsE --------------------------
	.section	.nv.constant0._ZN7cutlass13device_kernelIN5flash11enable_sm90INS1_16FlashAttnBwdSm90INS1_25CollectiveMainloopBwdSm90ILi2ELi1ELi1EN4cute5tupleIJNS5_1CILi1EEES8_S8_EEENS6_IJNS7_ILi64EEENS7_ILi80EEENS7_ILi256EEEEEENS_6half_tEfNS_4arch4Sm90ELb1ELb0ELb0ELb0ELb0ELb0ELb1ELb1ELi2ELi1ELi1ELi1ELb0EEENS1_24CollectiveEpilogueBwdGQAISD_fSG_Li256ELb0ELb0EEENS1_25SingleTileBwdLPTSchedulerILb0ELi80ELb0EEEEEEEEEvNT_6ParamsE,"a",@progbits
	.sectionflags	@""
	.align	4
.nv.constant0._ZN7cutlass13device_kernelIN5flash11enable_sm90INS1_16FlashAttnBwdSm90INS1_25CollectiveMainloopBwdSm90ILi2ELi1ELi1EN4cute5tupleIJNS5_1CILi1EEES8_S8_EEENS6_IJNS7_ILi64EEENS7_ILi80EEENS7_ILi256EEEEEENS_6half_tEfNS_4arch4Sm90ELb1ELb0ELb0ELb0ELb0ELb0ELb1ELb1ELi2ELi1ELi1ELi1ELb0EEENS1_24CollectiveEpilogueBwdGQAISD_fSG_Li256ELb0ELb0EEENS1_25SingleTileBwdLPTSchedulerILb0ELi80ELb0EEEEEEEEEvNT_6ParamsE:
	.zero		2688


//--------------------- .nv.constant0._ZN7cutlass13device_kernelIN5flash22FlashAttnBwdPreprocessIN4cute5tupleIJNS3_1CILi64EEENS5_ILi256EEEEEENS_6half_tEfNS_4arch4Sm90ELb1ELb0EEEEEvNT_6ParamsE --------------------------
	.section	.nv.constant0._ZN7cutlass13device_kernelIN5flash22FlashAttnBwdPreprocessIN4cute5tupleIJNS3_1CILi64EEENS5_ILi256EEEEEENS_6half_tEfNS_4arch4Sm90ELb1ELb0EEEEEvNT_6ParamsE,"a",@progbits
	.sectionflags	@""
	.align	4
.nv.constant0._ZN7cutlass13device_kernelIN5flash22FlashAttnBwdPreprocessIN4cute5tupleIJNS3_1CILi64EEENS5_ILi256EEEEEENS_6half_tEfNS_4arch4Sm90ELb1ELb0EEEEEvNT_6ParamsE:
	.zero		1136


//--------------------- .nv.constant0._ZN7cutlass13device_kernelIN5flash11enable_sm90INS1_16FlashAttnBwdSm90INS1_25CollectiveMainloopBwdSm90ILi2ELi1ELi1EN4cute5tupleIJNS5_1CILi1EEES8_S8_EEENS6_IJNS7_ILi64EEENS7_ILi80EEENS7_ILi256EEEEEENS_6half_tEfNS_4arch4Sm90ELb1ELb0ELb0ELb1ELb0ELb0ELb1ELb1ELi2ELi1ELi1ELi1ELb0EEENS1_21CollectiveEpilogueBwdISD_SE_SG_Li256ELb1ELb1ELi2EEENS1_25SingleTileBwdLPTSchedulerILb1ELi80ELb0EEEEEEEEEvNT_6ParamsE --------------------------
	.section	.nv.constant0._ZN7cutlass13device_kernelIN5flash11enable_sm90INS1_16FlashAttnBwdSm90INS1_25CollectiveMainloopBwdSm90ILi2ELi1ELi1EN4cute5tupleIJNS5_1CILi1EEES8_S8_EEENS6_IJNS7_ILi64EEENS7_ILi80EEENS7_ILi256EEEEEENS_6half_tEfNS_4arch4Sm90ELb1ELb0ELb0ELb1ELb0ELb0ELb1ELb1ELi2ELi1ELi1ELi1ELb0EEENS1_21CollectiveEpilogueBwdISD_SE_SG_Li256ELb1ELb1ELi2EEENS1_25SingleTileBwdLPTSchedulerILb1ELi80ELb0EEEEEEEEEvNT_6ParamsE,"a",@progbits
	.sectionflags	@""
	.align	4
.nv.constant0._ZN7cutlass13device_kernelIN5flash11enable_sm90INS1_16FlashAttnBwdSm90INS1_25CollectiveMainloopBwdSm90ILi2ELi1ELi1EN4cute5tupleIJNS5_1CILi1EEES8_S8_EEENS6_IJNS7_ILi64EEENS7_ILi80EEENS7_ILi256EEEEEENS_6half_tEfNS_4arch4Sm90ELb1ELb0ELb0ELb1ELb0ELb0ELb1ELb1ELi2ELi1ELi1ELi1ELb0EEENS1_21CollectiveEpilogueBwdISD_SE_SG_Li256ELb1ELb1ELi2EEENS1_25SingleTileBwdLPTSchedulerILb1ELi80ELb0EEEEEEEEEvNT_6ParamsE:
	.zero		2560


//--------------------- .nv.constant0._ZN7cutlass13device_kernelIN5flash32FlashAttnBwdPostprocessConvertdQIN4cute5tupleIJNS3_1CILi80EEENS5_ILi256EEEEEENS_6half_tEfNS_4arch4Sm90ELi256ENS3_8TiledMMAINS3_8MMA_AtomIJNS3_4SM904GMMA25MMA_64x16x16_F32F16F16_SSILNSF_5MajorE1ELSH_1ELNSF_7ScaleInE1ELSI_1EEEEEENS3_6LayoutINS4_IJNS5_ILi2EEENS5_ILi1EEESN_EEENS4_IJSN_NS5_ILi0EEESP_EEEEENS4_IJNS3_10UnderscoreESS_SS_EEEEELb1EEEEEvNT_6ParamsE --------------------------
	.section	.nv.constant0._ZN7cutlass13device_kernelIN5flash32FlashAttnBwdPostprocessConvertdQIN4cute5tupleIJNS3_1CILi80EEENS5_ILi256EEEEEENS_6half_tEfNS_4arch4Sm90ELi256ENS3_8TiledMMAINS3_8MMA_AtomIJNS3_4SM904GMMA25MMA_64x16x16_F32F16F16_SSILNSF_5MajorE1ELSH_1ELNSF_7ScaleInE1ELSI_1EEEEEENS3_6LayoutINS4_IJNS5_ILi2EEENS5_ILi1EEESN_EEENS4_IJSN_NS5_ILi0EEESP_EEEEENS4_IJNS3_10UnderscoreESS_SS_EEEEELb1EEEEEvNT_6ParamsE,"a",@progbits
	.sectionflags	@""
	.align	4
.nv.constant0._ZN7cutlass13device_kernelIN5flash32FlashAttnBwdPostprocessConvertdQIN4cute5tupleIJNS3_1CILi80EEENS5_ILi256EEEEEENS_6half_tEfNS_4arch4Sm90ELi256ENS3_8TiledMMAINS3_8MMA_AtomIJNS3_4SM904GMMA25MMA_64x16x16_F32F16F16_SSILNSF_5MajorE1ELSH_1ELNSF_7ScaleInE1ELSI_1EEEEEENS3_6LayoutINS4_IJNS5_ILi2EEENS5_ILi1EEESN_EEENS4_IJSN_NS5_ILi0EEESP_EEEEENS4_IJNS3_10UnderscoreESS_SS_EEEEELb1EEEEEvNT_6ParamsE:
	.zero		1008


//--------------------- .nv.constant0._ZN7cutlass13device_kernelIN5flash32FlashAttnBwdPostprocessConvertdQIN4cute5tupleIJNS3_1CILi64EEENS5_ILi256EEEEEENS_6half_tEfNS_4arch4Sm90ELi256ENS3_8TiledMMAINS3_8MMA_AtomIJNS3_4SM904GMMA25MMA_64x64x16_F32F16F16_SSILNSF_5MajorE1ELSH_0ELNSF_7ScaleInE1ELSI_1EEEEEENS3_6LayoutINS4_IJNS5_ILi2EEENS5_ILi1EEESN_EEENS4_IJSN_NS5_ILi0EEESP_EEEEENS4_IJNS3_10UnderscoreESS_SS_EEEEELb1EEEEEvNT_6ParamsE --------------------------
	.section	.nv.constant0._ZN7cutlass13device_kernelIN5flash32FlashAttnBwdPostprocessConvertdQIN4cute5tupleIJNS3_1CILi64EEENS5_ILi256EEEEEENS_6half_tEfNS_4arch4Sm90ELi256ENS3_8TiledMMAINS3_8MMA_AtomIJNS3_4SM904GMMA25MMA_64x64x16_F32F16F16_SSILNSF_5MajorE1ELSH_0ELNSF_7ScaleInE1ELSI_1EEEEEENS3_6LayoutINS4_IJNS5_ILi2EEENS5_ILi1EEESN_EEENS4_IJSN_NS5_ILi0EEESP_EEEEENS4_IJNS3_10UnderscoreESS_SS_EEEEELb1EEEEEvNT_6ParamsE,"a",@progbits
	.sectionflags	@""
	.align	4
.nv.constant0._ZN7cutlass13device_kernelIN5flash32FlashAttnBwdPostprocessConvertdQIN4cute5tupleIJNS3_1CILi64EEENS5_ILi256EEEEEENS_6half_tEfNS_4arch4Sm90ELi256ENS3_8TiledMMAINS3_8MMA_AtomIJNS3_4SM904GMMA25MMA_64x64x16_F32F16F16_SSILNSF_5MajorE1ELSH_0ELNSF_7ScaleInE1ELSI_1EEEEEENS3_6LayoutINS4_IJNS5_ILi2EEENS5_ILi1EEESN_EEENS4_IJSN_NS5_ILi0EEESP_EEEEENS4_IJNS3_10UnderscoreESS_SS_EEEEELb1EEEEEvNT_6ParamsE:
	.zero		1008


//--------------------- .nv.constant0._ZN7cutlass13device_kernelIN5flash11enable_sm90INS1_16FlashAttnBwdSm90INS1_25CollectiveMainloopBwdSm90ILi2ELi1ELi1EN4cute5tupleIJNS5_1CILi1EEES8_S8_EEENS6_IJNS7_ILi64EEENS7_ILi80EEENS7_ILi256EEEEEENS_6half_tEfNS_4arch4Sm90ELb1ELb0ELb0ELb1ELb0ELb0ELb1ELb1ELi2ELi1ELi1ELi1ELb0EEENS1_24CollectiveEpilogueBwdGQAISD_fSG_Li256ELb1ELb0EEENS1_25SingleTileBwdLPTSchedulerILb1ELi80ELb0EEEEEEEEEvNT_6ParamsE --------------------------
	.section	.nv.constant0._ZN7cutlass13device_kernelIN5flash11enable_sm90INS1_16FlashAttnBwdSm90INS1_25CollectiveMainloopBwdSm90ILi2ELi1ELi1EN4cute5tupleIJNS5_1CILi1EEES8_S8_EEENS6_IJNS7_ILi64EEENS7_ILi80EEENS7_ILi256EEEEEENS_6half_tEfNS_4arch4Sm90ELb1ELb0ELb0ELb1ELb0ELb0ELb1ELb1ELi2ELi1ELi1ELi1ELb0EEENS1_24CollectiveEpilogueBwdGQAISD_fSG_Li256ELb1ELb0EEENS1_25SingleTileBwdLPTSchedulerILb1ELi80ELb0EEEEEEEEEvNT_6ParamsE,"a",@progbits
	.sectionflags	@""
	.align	4
.nv.constant0._ZN7cutlass13device_kernelIN5flash11enable_sm90INS1_16FlashAttnBwdSm90INS1_25CollectiveMainloopBwdSm90ILi2ELi1ELi1EN4cute5tupleIJNS5_1CILi1EEES8_S8_EEENS6_IJNS7_ILi64EEENS7_ILi80EEENS7_ILi256EEEEEENS_6half_tEfNS_4arch4Sm90ELb1ELb0ELb0ELb1ELb0ELb0ELb1ELb1ELi2ELi1ELi1ELi1ELb0EEENS1_24CollectiveEpilogueBwdGQAISD_fSG_Li256ELb1ELb0EEENS1_25SingleTileBwdLPTSchedulerILb1ELi80ELb0EEEEEEEEEvNT_6ParamsE:
	.zero		2688


//--------------------- .nv.constant0._ZN7cutlass13device_kernelIN5flash22FlashAttnBwdPreprocessIN4cute5tupleIJNS3_1CILi64EEENS5_ILi256EEEEEENS_6half_tEfNS_4arch4Sm90ELb1ELb1EEEEEvNT_6ParamsE --------------------------
	.section	.nv.constant0._ZN7cutlass13device_kernelIN5flash22FlashAttnBwdPreprocessIN4cute5tupleIJNS3_1CILi64EEENS5_ILi256EEEEEENS_6half_tEfNS_4arch4Sm90ELb1ELb1EEEEEvNT_6ParamsE,"a",@progbits
	.sectionflags	@""
	.align	4
.nv.constant0._ZN7cutlass13device_kernelIN5flash22FlashAttnBwdPreprocessIN4cute5tupleIJNS3_1CILi64EEENS5_ILi256EEEEEENS_6half_tEfNS_4arch4Sm90ELb1ELb1EEEEEvNT_6ParamsE:
	.zero		1136


//--------------------- SYMBOLS --------------------------

	.type		.nv.reservedSmem.offset0,@object
	.size		.nv.reservedSmem.offset0,0x4
	.type		.nv.reservedSmem.cap,@object
	.size		.nv.reservedSmem.cap,0x4
